	.target	sm_90a

	.elftype	@"ET_EXEC"


//--------------------- .note.nv.tkinfo           --------------------------
	.section	.note.nv.tkinfo,"",@"SHT_NOTE"
	.sectionflags	@"SHF_NOTE_NV_TKINFO"
	.tkinfo
        /*0018*/ 	.word	0x00000002
        /*0030*/ 	.string	""
        /*0030*/ 	.string	"ptxas"
        /*0030*/ 	.string	"Cuda compilation tools, release 13.0, V13.0.88"
        /*0030*/ 	.string	"Build cuda_13.0.r13.0/compiler.36424714_0"
        /*0030*/ 	.string	"-arch sm_90a -m 64 "



//--------------------- .note.nv.cuinfo           --------------------------
	.section	.note.nv.cuinfo,"",@"SHT_NOTE"
	.sectionflags	@"SHF_NOTE_NV_CUINFO"
        /*0018*/ 	.short	0x0002
        /*001a*/ 	.short	0x005a
        /*001c*/ 	.short	0x0082
	.zero		2


//--------------------- .nv.info                  --------------------------
	.section	.nv.info,"",@"SHT_CUDA_INFO"
	.align	4


	//----- nvinfo : EIATTR_REGCOUNT
	.align		4
        /*0000*/ 	.byte	0x04, 0x2f
        /*0002*/ 	.short	(.L_15 - .L_14)
	.align		4
.L_14:
        /*0004*/ 	.word	index@(_ZN7cutlass13device_kernelINS_4gemm6kernel13GemmUniversalIN4cute5tupleIJiiiiEEENS1_10collective13CollectiveMmaINS1_34MainloopSm90TmaGmmaWarpSpecializedILi9ENS5_IJNS4_1CILi1EEESB_SB_EEENS1_32KernelTmaWarpSpecializedPingpongEEENS5_IJNSA_ILi64EEENSA_ILi128EEESF_EEENS_10bfloat16_tENS5_IJlSB_lEEESI_SJ_NS4_8TiledMMAINS4_8MMA_AtomIJNS4_4SM904GMMA28MMA_64x128x16_F32BF16BF16_SSILNSN_5MajorE0ELSP_0ELNSN_7ScaleInE1ELSQ_1EEEEEENS4_6LayoutISC_NS5_IJNSA_ILi0EEESU_SU_EEEEENS5_IJNS4_10UnderscoreESX_SX_EEEEENS4_13SM90_TMA_LOADENS4_14ComposedLayoutINS4_7SwizzleILi3ELi4ELi3EEENS4_18smem_ptr_flag_bitsILi16EEENST_INS5_IJNSA_ILi8EEESF_EEENS5_IJSF_SB_EEEEEEEvNS4_8identityES10_S1A_vS1B_EENS_8epilogue10collective6detail29Sm90TmaWarpSpecializedAdapterINS1E_15DefaultEpilogueISI_SJ_SJ_NS1D_6thread17LinearCombinationISI_Li1EffLNS1I_9ScaleType4KindE0ELNS_15FloatRoundStyleE2ESI_EENS1_15EpilogueDefaultEEEEEvvEEEEvNT_6ParamsE)
        /*0008*/ 	.word	0x000000a8


	//----- nvinfo : EIATTR_FRAME_SIZE
	.align		4
.L_15:
        /*000c*/ 	.byte	0x04, 0x11
        /*000e*/ 	.short	(.L_17 - .L_16)
	.align		4
.L_16:
        /*0010*/ 	.word	index@(_ZN7cutlass13device_kernelINS_4gemm6kernel13GemmUniversalIN4cute5tupleIJiiiiEEENS1_10collective13CollectiveMmaINS1_34MainloopSm90TmaGmmaWarpSpecializedILi9ENS5_IJNS4_1CILi1EEESB_SB_EEENS1_32KernelTmaWarpSpecializedPingpongEEENS5_IJNSA_ILi64EEENSA_ILi128EEESF_EEENS_10bfloat16_tENS5_IJlSB_lEEESI_SJ_NS4_8TiledMMAINS4_8MMA_AtomIJNS4_4SM904GMMA28MMA_64x128x16_F32BF16BF16_SSILNSN_5MajorE0ELSP_0ELNSN_7ScaleInE1ELSQ_1EEEEEENS4_6LayoutISC_NS5_IJNSA_ILi0EEESU_SU_EEEEENS5_IJNS4_10UnderscoreESX_SX_EEEEENS4_13SM90_TMA_LOADENS4_14ComposedLayoutINS4_7SwizzleILi3ELi4ELi3EEENS4_18smem_ptr_flag_bitsILi16EEENST_INS5_IJNSA_ILi8EEESF_EEENS5_IJSF_SB_EEEEEEEvNS4_8identityES10_S1A_vS1B_EENS_8epilogue10collective6detail29Sm90TmaWarpSpecializedAdapterINS1E_15DefaultEpilogueISI_SJ_SJ_NS1D_6thread17LinearCombinationISI_Li1EffLNS1I_9ScaleType4KindE0ELNS_15FloatRoundStyleE2ESI_EENS1_15EpilogueDefaultEEEEEvvEEEEvNT_6ParamsE)
        /*0014*/ 	.word	0x00000008


	//----- nvinfo : EIATTR_MIN_STACK_SIZE
	.align		4
.L_17:
        /*0018*/ 	.byte	0x04, 0x12
        /*001a*/ 	.short	(.L_19 - .L_18)
	.align		4
.L_18:
        /*001c*/ 	.word	index@(_ZN7cutlass13device_kernelINS_4gemm6kernel13GemmUniversalIN4cute5tupleIJiiiiEEENS1_10collective13CollectiveMmaINS1_34MainloopSm90TmaGmmaWarpSpecializedILi9ENS5_IJNS4_1CILi1EEESB_SB_EEENS1_32KernelTmaWarpSpecializedPingpongEEENS5_IJNSA_ILi64EEENSA_ILi128EEESF_EEENS_10bfloat16_tENS5_IJlSB_lEEESI_SJ_NS4_8TiledMMAINS4_8MMA_AtomIJNS4_4SM904GMMA28MMA_64x128x16_F32BF16BF16_SSILNSN_5MajorE0ELSP_0ELNSN_7ScaleInE1ELSQ_1EEEEEENS4_6LayoutISC_NS5_IJNSA_ILi0EEESU_SU_EEEEENS5_IJNS4_10UnderscoreESX_SX_EEEEENS4_13SM90_TMA_LOADENS4_14ComposedLayoutINS4_7SwizzleILi3ELi4ELi3EEENS4_18smem_ptr_flag_bitsILi16EEENST_INS5_IJNSA_ILi8EEESF_EEENS5_IJSF_SB_EEEEEEEvNS4_8identityES10_S1A_vS1B_EENS_8epilogue10collective6detail29Sm90TmaWarpSpecializedAdapterINS1E_15DefaultEpilogueISI_SJ_SJ_NS1D_6thread17LinearCombinationISI_Li1EffLNS1I_9ScaleType4KindE0ELNS_15FloatRoundStyleE2ESI_EENS1_15EpilogueDefaultEEEEEvvEEEEvNT_6ParamsE)
        /*0020*/ 	.word	0x00000008
.L_19:


//--------------------- .nv.compat                --------------------------
	.section	.nv.compat,"",@"SHT_CUDA_COMPAT_INFO"
	.align	4
        /*0000*/ 	.byte	0x02, 0x09, 0x01, 0x00, 0x02, 0x02, 0x04, 0x00, 0x02, 0x05, 0x05, 0x00, 0x03, 0x07, 0x01, 0x01
        /*0010*/ 	.byte	0x02, 0x03, 0x01, 0x00, 0x02, 0x06, 0x01, 0x00, 0x04, 0x0b, 0x08, 0x00, 0x00, 0x00, 0x00, 0x00
        /*0020*/ 	.byte	0x00, 0x00, 0x00, 0x00


//--------------------- .nv.info._ZN7cutlass13device_kernelINS_4gemm6kernel13GemmUniversalIN4cute5tupleIJiiiiEEENS1_10collective13CollectiveMmaINS1_34MainloopSm90TmaGmmaWarpSpecializedILi9ENS5_IJNS4_1CILi1EEESB_SB_EEENS1_32KernelTmaWarpSpecializedPingpongEEENS5_IJNSA_ILi64EEENSA_ILi128EEESF_EEENS_10bfloat16_tENS5_IJlSB_lEEESI_SJ_NS4_8TiledMMAINS4_8MMA_AtomIJNS4_4SM904GMMA28MMA_64x128x16_F32BF16BF16_SSILNSN_5MajorE0ELSP_0ELNSN_7ScaleInE1ELSQ_1EEEEEENS4_6LayoutISC_NS5_IJNSA_ILi0EEESU_SU_EEEEENS5_IJNS4_10UnderscoreESX_SX_EEEEENS4_13SM90_TMA_LOADENS4_14ComposedLayoutINS4_7SwizzleILi3ELi4ELi3EEENS4_18smem_ptr_flag_bitsILi16EEENST_INS5_IJNSA_ILi8EEESF_EEENS5_IJSF_SB_EEEEEEEvNS4_8identityES10_S1A_vS1B_EENS_8epilogue10collective6detail29Sm90TmaWarpSpecializedAdapterINS1E_15DefaultEpilogueISI_SJ_SJ_NS1D_6thread17LinearCombinationISI_Li1EffLNS1I_9ScaleType4KindE0ELNS_15FloatRoundStyleE2ESI_EENS1_15EpilogueDefaultEEEEEvvEEEEvNT_6ParamsE --------------------------
	.section	.nv.info._ZN7cutlass13device_kernelINS_4gemm6kernel13GemmUniversalIN4cute5tupleIJiiiiEEENS1_10collective13CollectiveMmaINS1_34MainloopSm90TmaGmmaWarpSpecializedILi9ENS5_IJNS4_1CILi1EEESB_SB_EEENS1_32KernelTmaWarpSpecializedPingpongEEENS5_IJNSA_ILi64EEENSA_ILi128EEESF_EEENS_10bfloat16_tENS5_IJlSB_lEEESI_SJ_NS4_8TiledMMAINS4_8MMA_AtomIJNS4_4SM904GMMA28MMA_64x128x16_F32BF16BF16_SSILNSN_5MajorE0ELSP_0ELNSN_7ScaleInE1ELSQ_1EEEEEENS4_6LayoutISC_NS5_IJNSA_ILi0EEESU_SU_EEEEENS5_IJNS4_10UnderscoreESX_SX_EEEEENS4_13SM90_TMA_LOADENS4_14ComposedLayoutINS4_7SwizzleILi3ELi4ELi3EEENS4_18smem_ptr_flag_bitsILi16EEENST_INS5_IJNSA_ILi8EEESF_EEENS5_IJSF_SB_EEEEEEEvNS4_8identityES10_S1A_vS1B_EENS_8epilogue10collective6detail29Sm90TmaWarpSpecializedAdapterINS1E_15DefaultEpilogueISI_SJ_SJ_NS1D_6thread17LinearCombinationISI_Li1EffLNS1I_9ScaleType4KindE0ELNS_15FloatRoundStyleE2ESI_EENS1_15EpilogueDefaultEEEEEvvEEEEvNT_6ParamsE,"",@"SHT_CUDA_INFO"
	.sectionflags	@""
	.align	4


	//----- nvinfo : EIATTR_CUDA_API_VERSION
	.align		4
        /*0000*/ 	.byte	0x04, 0x37
        /*0002*/ 	.short	(.L_21 - .L_20)
.L_20:
        /*0004*/ 	.word	0x00000082


	//----- nvinfo : EIATTR_KPARAM_INFO
	.align		4
.L_21:
        /*0008*/ 	.byte	0x04, 0x17
        /*000a*/ 	.short	(.L_23 - .L_22)
.L_22:
        /*000c*/ 	.word	0x00000000
        /*0010*/ 	.short	0x0000
        /*0012*/ 	.short	0x0070
        /*0014*/ 	.byte	0x00, 0xf0, 0x01, 0x10


	//----- nvinfo : EIATTR_SPARSE_MMA_MASK
	.align		4
.L_23:
        /*0018*/ 	.byte	0x03, 0x50
        /*001a*/ 	.short	0x0000


	//----- nvinfo : EIATTR_MAXREG_COUNT
	.align		4
        /*001c*/ 	.byte	0x03, 0x1b
        /*001e*/ 	.short	0x00a8


	//----- nvinfo : EIATTR_NUM_BARRIERS
	.align		4
        /*0020*/ 	.byte	0x02, 0x4c
        /*0022*/ 	.byte	0x01
	.zero		1


	//----- nvinfo : EIATTR_EXTERNS
	.align		4
        /*0024*/ 	.byte	0x04, 0x0f
        /*0026*/ 	.short	(.L_25 - .L_24)


	//   ....[0]....
	.align		4
.L_24:
        /*0028*/ 	.word	index@(__assertfail)


	//----- nvinfo : EIATTR_ANNOTATIONS
	.align		4
.L_25:
        /*002c*/ 	.byte	0x04, 0x55
        /*002e*/ 	.short	(.L_27 - .L_26)


	//   ....[0]....
.L_26:
        /*0030*/ 	.word	0x00000001
        /*0034*/ 	.byte	0xa0, 0x0b, 0x00, 0x00, 0x01, 0x00, 0x00, 0x00, 0xc0, 0x12, 0x00, 0x00, 0x01, 0x00, 0x00, 0x00
        /*0044*/ 	.byte	0x90, 0x61, 0x00, 0x00, 0x01, 0x00, 0x00, 0x00, 0x50, 0x6d, 0x00, 0x00


	//----- nvinfo : EIATTR_MERCURY_ISA_VERSION
	.align		4
.L_27:
        /*0050*/ 	.byte	0x03, 0x5f
        /*0052*/ 	.short	0x0101


	//----- nvinfo : EIATTR_INT_WARP_WIDE_INSTR_OFFSETS
	.align		4
        /*0054*/ 	.byte	0x04, 0x31
        /*0056*/ 	.short	(.L_29 - .L_28)


	//   ....[0]....
.L_28:
        /*0058*/ 	.word	0x000004c0


	//   ....[1]....
        /*005c*/ 	.word	0x000004e0


	//   ....[2]....
        /*0060*/ 	.word	0x00000560


	//   ....[3]....
        /*0064*/ 	.word	0x00000570


	//   ....[4]....
        /*0068*/ 	.word	0x00000580


	//   ....[5]....
        /*006c*/ 	.word	0x000005a0


	//   ....[6]....
        /*0070*/ 	.word	0x00000630


	//   ....[7]....
        /*0074*/ 	.word	0x00000650


	//----- nvinfo : EIATTR_COOP_GROUP_MASK_REGIDS
	.align		4
.L_29:
        /*0078*/ 	.byte	0x04, 0x29
        /*007a*/ 	.short	(.L_31 - .L_30)


	//   ....[0]....
.L_30:
        /*007c*/ 	.word	0xffffffff


	//   ....[1]....
        /*0080*/ 	.word	0xffffffff


	//   ....[2]....
        /*0084*/ 	.word	0xffffffff


	//   ....[3]....
        /*0088*/ 	.word	0xffffffff


	//   ....[4]....
        /*008c*/ 	.word	0xffffffff


	//   ....[5]....
        /*0090*/ 	.word	0xffffffff


	//----- nvinfo : EIATTR_COOP_GROUP_INSTR_OFFSETS
	.align		4
.L_31:
        /*0094*/ 	.byte	0x04, 0x28
        /*0096*/ 	.short	(.L_33 - .L_32)


	//   ....[0]....
.L_32:
        /*0098*/ 	.word	0x00000070


	//   ....[1]....
        /*009c*/ 	.word	0x00000080


	//   ....[2]....
        /*00a0*/ 	.word	0x00000140


	//   ....[3]....
        /*00a4*/ 	.word	0x000003a0


	//   ....[4]....
        /*00a8*/ 	.word	0x000003e0


	//   ....[5]....
        /*00ac*/ 	.word	0x00000420


	//----- nvinfo : EIATTR_REG_RECONFIG
	.align		4
.L_33:
        /*00b0*/ 	.byte	0x01, 0x54
	.zero		2


	//----- nvinfo : EIATTR_SYSCALL_OFFSETS
	.align		4
        /*00b4*/ 	.byte	0x04, 0x46
        /*00b6*/ 	.short	(.L_35 - .L_34)


	//   ....[0]....
.L_34:
        /*00b8*/ 	.word	0x00001740


	//----- nvinfo : EIATTR_MBARRIER_INSTR_OFFSETS
	.align		4
.L_35:
        /*00bc*/ 	.byte	0x04, 0x39
        /*00be*/ 	.short	(.L_37 - .L_36)


	//   ....[0]....
.L_36:
        /*00c0*/ 	.word	0x00000260
        /*00c4*/ 	.word	0x000000ff
        /*00c8*/ 	.word	0x00000000
        /*00cc*/ 	.short	0x0100
        /*00ce*/ 	.byte	0x08
	.zero		1


	//   ....[1]....
        /*00d0*/ 	.word	0x00000270
        /*00d4*/ 	.word	0x000000ff
        /*00d8*/ 	.word	0x00000048
        /*00dc*/ 	.short	0x0100
        /*00de*/ 	.byte	0x08
	.zero		1


	//   ....[2]....
        /*00e0*/ 	.word	0x00000280
        /*00e4*/ 	.word	0x000000ff
        /*00e8*/ 	.word	0x00000008
        /*00ec*/ 	.short	0x0100
        /*00ee*/ 	.byte	0x08
	.zero		1


	//   ....[3]....
        /*00f0*/ 	.word	0x00000290
        /*00f4*/ 	.word	0x000000ff
        /*00f8*/ 	.word	0x00000050
        /*00fc*/ 	.short	0x0100
        /*00fe*/ 	.byte	0x08
	.zero		1


	//   ....[4]....
        /*0100*/ 	.word	0x000002a0
        /*0104*/ 	.word	0x000000ff
        /*0108*/ 	.word	0x00000010
        /*010c*/ 	.short	0x0100
        /*010e*/ 	.byte	0x08
	.zero		1


	//   ....[5]....
        /*0110*/ 	.word	0x000002b0
        /*0114*/ 	.word	0x000000ff
        /*0118*/ 	.word	0x00000058
        /*011c*/ 	.short	0x0100
        /*011e*/ 	.byte	0x08
	.zero		1


	//   ....[6]....
        /*0120*/ 	.word	0x000002c0
        /*0124*/ 	.word	0x000000ff
        /*0128*/ 	.word	0x00000018
        /*012c*/ 	.short	0x0100
        /*012e*/ 	.byte	0x08
	.zero		1


	//   ....[7]....
        /*0130*/ 	.word	0x000002d0
        /*0134*/ 	.word	0x000000ff
        /*0138*/ 	.word	0x00000060
        /*013c*/ 	.short	0x0100
        /*013e*/ 	.byte	0x08
	.zero		1


	//   ....[8]....
        /*0140*/ 	.word	0x000002e0
        /*0144*/ 	.word	0x000000ff
        /*0148*/ 	.word	0x00000020
        /*014c*/ 	.short	0x0100
        /*014e*/ 	.byte	0x08
	.zero		1


	//   ....[9]....
        /*0150*/ 	.word	0x000002f0
        /*0154*/ 	.word	0x000000ff
        /*0158*/ 	.word	0x00000068
        /*015c*/ 	.short	0x0100
        /*015e*/ 	.byte	0x08
	.zero		1


	//   ....[10]....
        /*0160*/ 	.word	0x00000300
        /*0164*/ 	.word	0x000000ff
        /*0168*/ 	.word	0x00000028
        /*016c*/ 	.short	0x0100
        /*016e*/ 	.byte	0x08
	.zero		1


	//   ....[11]....
        /*0170*/ 	.word	0x00000310
        /*0174*/ 	.word	0x000000ff
        /*0178*/ 	.word	0x00000070
        /*017c*/ 	.short	0x0100
        /*017e*/ 	.byte	0x08
	.zero		1


	//   ....[12]....
        /*0180*/ 	.word	0x00000320
        /*0184*/ 	.word	0x000000ff
        /*0188*/ 	.word	0x00000030
        /*018c*/ 	.short	0x0100
        /*018e*/ 	.byte	0x08
	.zero		1


	//   ....[13]....
        /*0190*/ 	.word	0x00000330
        /*0194*/ 	.word	0x000000ff
        /*0198*/ 	.word	0x00000078
        /*019c*/ 	.short	0x0100
        /*019e*/ 	.byte	0x08
	.zero		1


	//   ....[14]....
        /*01a0*/ 	.word	0x00000340
        /*01a4*/ 	.word	0x000000ff
        /*01a8*/ 	.word	0x00000038
        /*01ac*/ 	.short	0x0100
        /*01ae*/ 	.byte	0x08
	.zero		1


	//   ....[15]....
        /*01b0*/ 	.word	0x00000350
        /*01b4*/ 	.word	0x000000ff
        /*01b8*/ 	.word	0x00000080
        /*01bc*/ 	.short	0x0100
        /*01be*/ 	.byte	0x08
	.zero		1


	//   ....[16]....
        /*01c0*/ 	.word	0x00000360
        /*01c4*/ 	.word	0x000000ff
        /*01c8*/ 	.word	0x00000040
        /*01cc*/ 	.short	0x0100
        /*01ce*/ 	.byte	0x08
	.zero		1


	//   ....[17]....
        /*01d0*/ 	.word	0x00000370
        /*01d4*/ 	.word	0x000000ff
        /*01d8*/ 	.word	0x00000088
        /*01dc*/ 	.short	0x0100
        /*01de*/ 	.byte	0x08
	.zero		1


	//   ....[18]....
        /*01e0*/ 	.word	0x00000690
        /*01e4*/ 	.word	0x000000ff
        /*01e8*/ 	.word	0x000000c0
        /*01ec*/ 	.short	0x0100
        /*01ee*/ 	.byte	0x08
	.zero		1


	//   ....[19]....
        /*01f0*/ 	.word	0x00000700
        /*01f4*/ 	.word	0x000000ff
        /*01f8*/ 	.word	0x000000c8
        /*01fc*/ 	.short	0x0100
        /*01fe*/ 	.byte	0x08
	.zero		1


	//   ....[20]....
        /*0200*/ 	.word	0x00000720
        /*0204*/ 	.word	0x000000ff
        /*0208*/ 	.word	0x000000a0
        /*020c*/ 	.short	0x0100
        /*020e*/ 	.byte	0x09
	.zero		1


	//   ....[21]....
        /*0210*/ 	.word	0x00000730
        /*0214*/ 	.word	0x000000ff
        /*0218*/ 	.word	0x000000a8
        /*021c*/ 	.short	0x0100
        /*021e*/ 	.byte	0x09
	.zero		1


	//   ....[22]....
        /*0220*/ 	.word	0x00000740
        /*0224*/ 	.word	0x000000ff
        /*0228*/ 	.word	0x000000b0
        /*022c*/ 	.short	0x0100
        /*022e*/ 	.byte	0x09
	.zero		1


	//   ....[23]....
        /*0230*/ 	.word	0x00000750
        /*0234*/ 	.word	0x000000ff
        /*0238*/ 	.word	0x000000b8
        /*023c*/ 	.short	0x0100
        /*023e*/ 	.byte	0x09
	.zero		1


	//   ....[24]....
        /*0240*/ 	.word	0x00001600
        /*0244*/ 	.word	0x000000ff
        /*0248*/ 	.word	0xfffffff8
        /*024c*/ 	.short	0x010a
        /*024e*/ 	.byte	0x2b
	.zero		1


	//   ....[25]....
        /*0250*/ 	.word	0x000017c0
        /*0254*/ 	.word	0x00000003
        /*0258*/ 	.word	0x00000000
        /*025c*/ 	.short	0x010a
        /*025e*/ 	.byte	0x3f
	.zero		1


	//   ....[26]....
        /*0260*/ 	.word	0x00001820
        /*0264*/ 	.word	0x00000003
        /*0268*/ 	.word	0x00000000
        /*026c*/ 	.short	0x010a
        /*026e*/ 	.byte	0x3f
	.zero		1


	//   ....[27]....
        /*0270*/ 	.word	0x00001b80
        /*0274*/ 	.word	0x000000ff
        /*0278*/ 	.word	0x00000000
        /*027c*/ 	.short	0x010a
        /*027e*/ 	.byte	0x04
	.zero		1


	//   ....[28]....
        /*0280*/ 	.word	0x00001bc0
        /*0284*/ 	.word	0x000000ff
        /*0288*/ 	.word	0x00000000
        /*028c*/ 	.short	0x010a
        /*028e*/ 	.byte	0x04
	.zero		1


	//   ....[29]....
        /*0290*/ 	.word	0x00001e20
        /*0294*/ 	.word	0x000000ff
        /*0298*/ 	.word	0x00000000
        /*029c*/ 	.short	0x0101
        /*029e*/ 	.byte	0x04
	.zero		1


	//   ....[30]....
        /*02a0*/ 	.word	0x00001f20
        /*02a4*/ 	.word	0x00000003
        /*02a8*/ 	.word	0x00000000
        /*02ac*/ 	.short	0x0101
        /*02ae*/ 	.byte	0x2e
	.zero		1


	//   ....[31]....
        /*02b0*/ 	.word	0x00001ff0
        /*02b4*/ 	.word	0x000000ff
        /*02b8*/ 	.word	0x00000000
        /*02bc*/ 	.short	0x0101
        /*02be*/ 	.byte	0x06
	.zero		1


	//   ....[32]....
        /*02c0*/ 	.word	0x00002060
        /*02c4*/ 	.word	0x000000ff
        /*02c8*/ 	.word	0x00000008
        /*02cc*/ 	.short	0x010a
        /*02ce*/ 	.byte	0x2b
	.zero		1


	//   ....[33]....
        /*02d0*/ 	.word	0x000061d0
        /*02d4*/ 	.word	0x00000000
        /*02d8*/ 	.word	0x00000000
        /*02dc*/ 	.short	0x0101
        /*02de*/ 	.byte	0x2e
	.zero		1


	//   ....[34]....
        /*02e0*/ 	.word	0x00006ac0
        /*02e4*/ 	.word	0x0000000b
        /*02e8*/ 	.word	0x00000048
        /*02ec*/ 	.short	0x010a
        /*02ee*/ 	.byte	0x3f
	.zero		1


	//   ....[35]....
        /*02f0*/ 	.word	0x00006e80
        /*02f4*/ 	.word	0x00000006
        /*02f8*/ 	.word	0x000000c8
        /*02fc*/ 	.short	0x0101
        /*02fe*/ 	.byte	0x3f
	.zero		1


	//   ....[36]....
        /*0300*/ 	.word	0x000075a0
        /*0304*/ 	.word	0x00000007
        /*0308*/ 	.word	0x00000000
        /*030c*/ 	.short	0x010a
        /*030e*/ 	.byte	0x3f
	.zero		1


	//   ....[37]....
        /*0310*/ 	.word	0x00007620
        /*0314*/ 	.word	0x00000006
        /*0318*/ 	.word	0x00000000
        /*031c*/ 	.short	0x010a
        /*031e*/ 	.byte	0x3f
	.zero		1


	//   ....[38]....
        /*0320*/ 	.word	0x000076b0
        /*0324*/ 	.word	0x00000007
        /*0328*/ 	.word	0x00000000
        /*032c*/ 	.short	0x010a
        /*032e*/ 	.byte	0x3f
	.zero		1


	//   ....[39]....
        /*0330*/ 	.word	0x00007740
        /*0334*/ 	.word	0x00000006
        /*0338*/ 	.word	0x00000000
        /*033c*/ 	.short	0x010a
        /*033e*/ 	.byte	0x3f
	.zero		1


	//   ....[40]....
        /*0340*/ 	.word	0x000077d0
        /*0344*/ 	.word	0x00000007
        /*0348*/ 	.word	0x00000000
        /*034c*/ 	.short	0x010a
        /*034e*/ 	.byte	0x3f
	.zero		1


	//   ....[41]....
        /*0350*/ 	.word	0x00007860
        /*0354*/ 	.word	0x00000006
        /*0358*/ 	.word	0x00000000
        /*035c*/ 	.short	0x010a
        /*035e*/ 	.byte	0x3f
	.zero		1


	//   ....[42]....
        /*0360*/ 	.word	0x000078f0
        /*0364*/ 	.word	0x00000007
        /*0368*/ 	.word	0x00000000
        /*036c*/ 	.short	0x010a
        /*036e*/ 	.byte	0x3f
	.zero		1


	//   ....[43]....
        /*0370*/ 	.word	0x00007980
        /*0374*/ 	.word	0x00000006
        /*0378*/ 	.word	0x00000000
        /*037c*/ 	.short	0x010a
        /*037e*/ 	.byte	0x3f
	.zero		1


	//   ....[44]....
        /*0380*/ 	.word	0x00007a10
        /*0384*/ 	.word	0x00000005
        /*0388*/ 	.word	0x00000000
        /*038c*/ 	.short	0x010a
        /*038e*/ 	.byte	0x3f
	.zero		1


	//   ....[45]....
        /*0390*/ 	.word	0x00007a80
        /*0394*/ 	.word	0x00000003
        /*0398*/ 	.word	0xfffffff8
        /*039c*/ 	.short	0x010a
        /*039e*/ 	.byte	0x3f
	.zero		1


	//   ....[46]....
        /*03a0*/ 	.word	0x00007ad0
        /*03a4*/ 	.word	0x00000003
        /*03a8*/ 	.word	0x00000000
        /*03ac*/ 	.short	0x010a
        /*03ae*/ 	.byte	0x3f
	.zero		1


	//   ....[47]....
        /*03b0*/ 	.word	0x00007b30
        /*03b4*/ 	.word	0x00000004
        /*03b8*/ 	.word	0x00000000
        /*03bc*/ 	.short	0x010a
        /*03be*/ 	.byte	0x3f
	.zero		1


	//   ....[48]....
        /*03c0*/ 	.word	0x00007b90
        /*03c4*/ 	.word	0x00000003
        /*03c8*/ 	.word	0x00000008
        /*03cc*/ 	.short	0x010a
        /*03ce*/ 	.byte	0x3f
	.zero		1


	//   ....[49]....
        /*03d0*/ 	.word	0x00007c60
        /*03d4*/ 	.word	0x0000000b
        /*03d8*/ 	.word	0x00000048
        /*03dc*/ 	.short	0x010a
        /*03de*/ 	.byte	0x3f
	.zero		1


	//   ....[50]....
        /*03e0*/ 	.word	0x00007d30
        /*03e4*/ 	.word	0x00000007
        /*03e8*/ 	.word	0x00000000
        /*03ec*/ 	.short	0x010a
        /*03ee*/ 	.byte	0x3f
	.zero		1


	//   ....[51]....
        /*03f0*/ 	.word	0x00007d80
        /*03f4*/ 	.word	0x00000006
        /*03f8*/ 	.word	0x00000000
        /*03fc*/ 	.short	0x010a
        /*03fe*/ 	.byte	0x3f
	.zero		1


	//   ....[52]....
        /*0400*/ 	.word	0x00007dd0
        /*0404*/ 	.word	0x00000007
        /*0408*/ 	.word	0x00000000
        /*040c*/ 	.short	0x010a
        /*040e*/ 	.byte	0x3f
	.zero		1


	//   ....[53]....
        /*0410*/ 	.word	0x00007e20
        /*0414*/ 	.word	0x00000006
        /*0418*/ 	.word	0x00000000
        /*041c*/ 	.short	0x010a
        /*041e*/ 	.byte	0x3f
	.zero		1


	//   ....[54]....
        /*0420*/ 	.word	0x00007e70
        /*0424*/ 	.word	0x00000007
        /*0428*/ 	.word	0x00000000
        /*042c*/ 	.short	0x010a
        /*042e*/ 	.byte	0x3f
	.zero		1


	//   ....[55]....
        /*0430*/ 	.word	0x00007ec0
        /*0434*/ 	.word	0x00000006
        /*0438*/ 	.word	0x00000000
        /*043c*/ 	.short	0x010a
        /*043e*/ 	.byte	0x3f
	.zero		1


	//   ....[56]....
        /*0440*/ 	.word	0x00007f10
        /*0444*/ 	.word	0x00000007
        /*0448*/ 	.word	0x00000000
        /*044c*/ 	.short	0x010a
        /*044e*/ 	.byte	0x3f
	.zero		1


	//   ....[57]....
        /*0450*/ 	.word	0x00007f60
        /*0454*/ 	.word	0x00000006
        /*0458*/ 	.word	0x00000000
        /*045c*/ 	.short	0x010a
        /*045e*/ 	.byte	0x3f
	.zero		1


	//----- nvinfo : EIATTR_NUM_MBARRIERS
	.align		4
.L_37:
        /*0460*/ 	.byte	0x03, 0x38
        /*0462*/ 	.short	0x0018


	//----- nvinfo : EIATTR_EXIT_INSTR_OFFSETS
	.align		4
        /*0464*/ 	.byte	0x04, 0x1c
        /*0466*/ 	.short	(.L_39 - .L_38)


	//   ....[0]....
.L_38:
        /*0468*/ 	.word	0x00001250


	//   ....[1]....
        /*046c*/ 	.word	0x000012b0


	//   ....[2]....
        /*0470*/ 	.word	0x000067f0


	//   ....[3]....
        /*0474*/ 	.word	0x00006820


	//   ....[4]....
        /*0478*/ 	.word	0x00007a60


	//----- nvinfo : EIATTR_MAX_THREADS
	.align		4
.L_39:
        /*047c*/ 	.byte	0x04, 0x05
        /*047e*/ 	.short	(.L_41 - .L_40)
.L_40:
        /*0480*/ 	.word	0x00000180
        /*0484*/ 	.word	0x00000001
        /*0488*/ 	.word	0x00000001


	//----- nvinfo : EIATTR_CRS_STACK_SIZE
	.align		4
.L_41:
        /*048c*/ 	.byte	0x04, 0x1e
        /*048e*/ 	.short	(.L_43 - .L_42)
.L_42:
        /*0490*/ 	.word	0x00000000


	//----- nvinfo : EIATTR_CBANK_PARAM_SIZE
	.align		4
.L_43:
        /*0494*/ 	.byte	0x03, 0x19
        /*0496*/ 	.short	0x0470


	//----- nvinfo : EIATTR_PARAM_CBANK
	.align		4
        /*0498*/ 	.byte	0x04, 0x0a
        /*049a*/ 	.short	(.L_45 - .L_44)
	.align		4
.L_44:
        /*049c*/ 	.word	index@(.nv.constant0._ZN7cutlass13device_kernelINS_4gemm6kernel13GemmUniversalIN4cute5tupleIJiiiiEEENS1_10collective13CollectiveMmaINS1_34MainloopSm90TmaGmmaWarpSpecializedILi9ENS5_IJNS4_1CILi1EEESB_SB_EEENS1_32KernelTmaWarpSpecializedPingpongEEENS5_IJNSA_ILi64EEENSA_ILi128EEESF_EEENS_10bfloat16_tENS5_IJlSB_lEEESI_SJ_NS4_8TiledMMAINS4_8MMA_AtomIJNS4_4SM904GMMA28MMA_64x128x16_F32BF16BF16_SSILNSN_5MajorE0ELSP_0ELNSN_7ScaleInE1ELSQ_1EEEEEENS4_6LayoutISC_NS5_IJNSA_ILi0EEESU_SU_EEEEENS5_IJNS4_10UnderscoreESX_SX_EEEEENS4_13SM90_TMA_LOADENS4_14ComposedLayoutINS4_7SwizzleILi3ELi4ELi3EEENS4_18smem_ptr_flag_bitsILi16EEENST_INS5_IJNSA_ILi8EEESF_EEENS5_IJSF_SB_EEEEEEEvNS4_8identityES10_S1A_vS1B_EENS_8epilogue10collective6detail29Sm90TmaWarpSpecializedAdapterINS1E_15DefaultEpilogueISI_SJ_SJ_NS1D_6thread17LinearCombinationISI_Li1EffLNS1I_9ScaleType4KindE0ELNS_15FloatRoundStyleE2ESI_EENS1_15EpilogueDefaultEEEEEvvEEEEvNT_6ParamsE)
        /*04a0*/ 	.short	0x0210
        /*04a2*/ 	.short	0x0470


	//----- nvinfo : EIATTR_SW_WAR
	.align		4
.L_45:
        /*04a4*/ 	.byte	0x04, 0x36
        /*04a6*/ 	.short	(.L_47 - .L_46)
.L_46:
        /*04a8*/ 	.word	0x00000008
.L_47:


//--------------------- .nv.callgraph             --------------------------
	.section	.nv.callgraph,"",@"SHT_CUDA_CALLGRAPH"
	.align	4
	.sectionentsize	8
	.align		4
        /*0000*/ 	.word	0x00000000
	.align		4
        /*0004*/ 	.word	0xffffffff
	.align		4
        /*0008*/ 	.word	index@(_ZN7cutlass13device_kernelINS_4gemm6kernel13GemmUniversalIN4cute5tupleIJiiiiEEENS1_10collective13CollectiveMmaINS1_34MainloopSm90TmaGmmaWarpSpecializedILi9ENS5_IJNS4_1CILi1EEESB_SB_EEENS1_32KernelTmaWarpSpecializedPingpongEEENS5_IJNSA_ILi64EEENSA_ILi128EEESF_EEENS_10bfloat16_tENS5_IJlSB_lEEESI_SJ_NS4_8TiledMMAINS4_8MMA_AtomIJNS4_4SM904GMMA28MMA_64x128x16_F32BF16BF16_SSILNSN_5MajorE0ELSP_0ELNSN_7ScaleInE1ELSQ_1EEEEEENS4_6LayoutISC_NS5_IJNSA_ILi0EEESU_SU_EEEEENS5_IJNS4_10UnderscoreESX_SX_EEEEENS4_13SM90_TMA_LOADENS4_14ComposedLayoutINS4_7SwizzleILi3ELi4ELi3EEENS4_18smem_ptr_flag_bitsILi16EEENST_INS5_IJNSA_ILi8EEESF_EEENS5_IJSF_SB_EEEEEEEvNS4_8identityES10_S1A_vS1B_EENS_8epilogue10collective6detail29Sm90TmaWarpSpecializedAdapterINS1E_15DefaultEpilogueISI_SJ_SJ_NS1D_6thread17LinearCombinationISI_Li1EffLNS1I_9ScaleType4KindE0ELNS_15FloatRoundStyleE2ESI_EENS1_15EpilogueDefaultEEEEEvvEEEEvNT_6ParamsE)
	.align		4
        /*000c*/ 	.word	index@(__assertfail)
	.align		4
        /*0010*/ 	.word	0x00000000
	.align		4
        /*0014*/ 	.word	0xfffffffe
	.align		4
        /*0018*/ 	.word	0x00000000
	.align		4
        /*001c*/ 	.word	0xfffffffd
	.align		4
        /*0020*/ 	.word	0x00000000
	.align		4
        /*0024*/ 	.word	0xfffffffc


//--------------------- .nv.constant4             --------------------------
	.section	.nv.constant4,"a",@progbits
	.align	8
	.align		8
.nv.constant4:
        /*0000*/ 	.dword	__assertfail
	.align		8
        /*0008*/ 	.dword	__unnamed_1
	.align		8
        /*0010*/ 	.dword	_ZN39_INTERNAL_d1b30e02_4_k_cu_48fccdb3_55044cuda3std3__45__cpo5beginE
	.align		8
        /*0018*/ 	.dword	_ZN39_INTERNAL_d1b30e02_4_k_cu_48fccdb3_55044cuda3std3__45__cpo3endE
	.align		8
        /*0020*/ 	.dword	_ZN39_INTERNAL_d1b30e02_4_k_cu_48fccdb3_55044cuda3std3__45__cpo6cbeginE
	.align		8
        /*0028*/ 	.dword	_ZN39_INTERNAL_d1b30e02_4_k_cu_48fccdb3_55044cuda3std3__45__cpo4cendE
	.align		8
        /*0030*/ 	.dword	_ZN39_INTERNAL_d1b30e02_4_k_cu_48fccdb3_55044cuda3std3__441_GLOBAL__N__d1b30e02_4_k_cu_48fccdb3_55046ignoreE
	.align		8
        /*0038*/ 	.dword	_ZN39_INTERNAL_d1b30e02_4_k_cu_48fccdb3_55044cuda3std3__419piecewise_constructE
	.align		8
        /*0040*/ 	.dword	_ZN39_INTERNAL_d1b30e02_4_k_cu_48fccdb3_55044cuda3std3__48in_placeE
	.align		8
        /*0048*/ 	.dword	_ZN39_INTERNAL_d1b30e02_4_k_cu_48fccdb3_55044cuda3std6ranges3__45__cpo4swapE
	.align		8
        /*0050*/ 	.dword	_ZN39_INTERNAL_d1b30e02_4_k_cu_48fccdb3_55044cuda3std6ranges3__45__cpo9iter_moveE
	.align		8
        /*0058*/ 	.dword	_ZN39_INTERNAL_d1b30e02_4_k_cu_48fccdb3_55044cute7productE
	.align		8
        /*0060*/ 	.dword	_ZN39_INTERNAL_d1b30e02_4_k_cu_48fccdb3_55044cute1_E
	.align		8
        /*0068*/ 	.dword	$str$22
	.align		8
        /*0070*/ 	.dword	$str$23


//--------------------- .text._ZN7cutlass13device_kernelINS_4gemm6kernel13GemmUniversalIN4cute5tupleIJiiiiEEENS1_10collective13CollectiveMmaINS1_34MainloopSm90TmaGmmaWarpSpecializedILi9ENS5_IJNS4_1CILi1EEESB_SB_EEENS1_32KernelTmaWarpSpecializedPingpongEEENS5_IJNSA_ILi64EEENSA_ILi128EEESF_EEENS_10bfloat16_tENS5_IJlSB_lEEESI_SJ_NS4_8TiledMMAINS4_8MMA_AtomIJNS4_4SM904GMMA28MMA_64x128x16_F32BF16BF16_SSILNSN_5MajorE0ELSP_0ELNSN_7ScaleInE1ELSQ_1EEEEEENS4_6LayoutISC_NS5_IJNSA_ILi0EEESU_SU_EEEEENS5_IJNS4_10UnderscoreESX_SX_EEEEENS4_13SM90_TMA_LOADENS4_14ComposedLayoutINS4_7SwizzleILi3ELi4ELi3EEENS4_18smem_ptr_flag_bitsILi16EEENST_INS5_IJNSA_ILi8EEESF_EEENS5_IJSF_SB_EEEEEEEvNS4_8identityES10_S1A_vS1B_EENS_8epilogue10collective6detail29Sm90TmaWarpSpecializedAdapterINS1E_15DefaultEpilogueISI_SJ_SJ_NS1D_6thread17LinearCombinationISI_Li1EffLNS1I_9ScaleType4KindE0ELNS_15FloatRoundStyleE2ESI_EENS1_15EpilogueDefaultEEEEEvvEEEEvNT_6ParamsE --------------------------
	.section	.text._ZN7cutlass13device_kernelINS_4gemm6kernel13GemmUniversalIN4cute5tupleIJiiiiEEENS1_10collective13CollectiveMmaINS1_34MainloopSm90TmaGmmaWarpSpecializedILi9ENS5_IJNS4_1CILi1EEESB_SB_EEENS1_32KernelTmaWarpSpecializedPingpongEEENS5_IJNSA_ILi64EEENSA_ILi128EEESF_EEENS_10bfloat16_tENS5_IJlSB_lEEESI_SJ_NS4_8TiledMMAINS4_8MMA_AtomIJNS4_4SM904GMMA28MMA_64x128x16_F32BF16BF16_SSILNSN_5MajorE0ELSP_0ELNSN_7ScaleInE1ELSQ_1EEEEEENS4_6LayoutISC_NS5_IJNSA_ILi0EEESU_SU_EEEEENS5_IJNS4_10UnderscoreESX_SX_EEEEENS4_13SM90_TMA_LOADENS4_14ComposedLayoutINS4_7SwizzleILi3ELi4ELi3EEENS4_18smem_ptr_flag_bitsILi16EEENST_INS5_IJNSA_ILi8EEESF_EEENS5_IJSF_SB_EEEEEEEvNS4_8identityES10_S1A_vS1B_EENS_8epilogue10collective6detail29Sm90TmaWarpSpecializedAdapterINS1E_15DefaultEpilogueISI_SJ_SJ_NS1D_6thread17LinearCombinationISI_Li1EffLNS1I_9ScaleType4KindE0ELNS_15FloatRoundStyleE2ESI_EENS1_15EpilogueDefaultEEEEEvvEEEEvNT_6ParamsE,"ax",@progbits
	.align	128
.text._ZN7cutlass13device_kernelINS_4gemm6kernel13GemmUniversalIN4cute5tupleIJiiiiEEENS1_10collective13CollectiveMmaINS1_34MainloopSm90TmaGmmaWarpSpecializedILi9ENS5_IJNS4_1CILi1EEESB_SB_EEENS1_32KernelTmaWarpSpecializedPingpongEEENS5_IJNSA_ILi64EEENSA_ILi128EEESF_EEENS_10bfloat16_tENS5_IJlSB_lEEESI_SJ_NS4_8TiledMMAINS4_8MMA_AtomIJNS4_4SM904GMMA28MMA_64x128x16_F32BF16BF16_SSILNSN_5MajorE0ELSP_0ELNSN_7ScaleInE1ELSQ_1EEEEEENS4_6LayoutISC_NS5_IJNSA_ILi0EEESU_SU_EEEEENS5_IJNS4_10UnderscoreESX_SX_EEEEENS4_13SM90_TMA_LOADENS4_14ComposedLayoutINS4_7SwizzleILi3ELi4ELi3EEENS4_18smem_ptr_flag_bitsILi16EEENST_INS5_IJNSA_ILi8EEESF_EEENS5_IJSF_SB_EEEEEEEvNS4_8identityES10_S1A_vS1B_EENS_8epilogue10collective6detail29Sm90TmaWarpSpecializedAdapterINS1E_15DefaultEpilogueISI_SJ_SJ_NS1D_6thread17LinearCombinationISI_Li1EffLNS1I_9ScaleType4KindE0ELNS_15FloatRoundStyleE2ESI_EENS1_15EpilogueDefaultEEEEEvvEEEEvNT_6ParamsE:
        .type           _ZN7cutlass13device_kernelINS_4gemm6kernel13GemmUniversalIN4cute5tupleIJiiiiEEENS1_10collective13CollectiveMmaINS1_34MainloopSm90TmaGmmaWarpSpecializedILi9ENS5_IJNS4_1CILi1EEESB_SB_EEENS1_32KernelTmaWarpSpecializedPingpongEEENS5_IJNSA_ILi64EEENSA_ILi128EEESF_EEENS_10bfloat16_tENS5_IJlSB_lEEESI_SJ_NS4_8TiledMMAINS4_8MMA_AtomIJNS4_4SM904GMMA28MMA_64x128x16_F32BF16BF16_SSILNSN_5MajorE0ELSP_0ELNSN_7ScaleInE1ELSQ_1EEEEEENS4_6LayoutISC_NS5_IJNSA_ILi0EEESU_SU_EEEEENS5_IJNS4_10UnderscoreESX_SX_EEEEENS4_13SM90_TMA_LOADENS4_14ComposedLayoutINS4_7SwizzleILi3ELi4ELi3EEENS4_18smem_ptr_flag_bitsILi16EEENST_INS5_IJNSA_ILi8EEESF_EEENS5_IJSF_SB_EEEEEEEvNS4_8identityES10_S1A_vS1B_EENS_8epilogue10collective6detail29Sm90TmaWarpSpecializedAdapterINS1E_15DefaultEpilogueISI_SJ_SJ_NS1D_6thread17LinearCombinationISI_Li1EffLNS1I_9ScaleType4KindE0ELNS_15FloatRoundStyleE2ESI_EENS1_15EpilogueDefaultEEEEEvvEEEEvNT_6ParamsE,@function
        .size           _ZN7cutlass13device_kernelINS_4gemm6kernel13GemmUniversalIN4cute5tupleIJiiiiEEENS1_10collective13CollectiveMmaINS1_34MainloopSm90TmaGmmaWarpSpecializedILi9ENS5_IJNS4_1CILi1EEESB_SB_EEENS1_32KernelTmaWarpSpecializedPingpongEEENS5_IJNSA_ILi64EEENSA_ILi128EEESF_EEENS_10bfloat16_tENS5_IJlSB_lEEESI_SJ_NS4_8TiledMMAINS4_8MMA_AtomIJNS4_4SM904GMMA28MMA_64x128x16_F32BF16BF16_SSILNSN_5MajorE0ELSP_0ELNSN_7ScaleInE1ELSQ_1EEEEEENS4_6LayoutISC_NS5_IJNSA_ILi0EEESU_SU_EEEEENS5_IJNS4_10UnderscoreESX_SX_EEEEENS4_13SM90_TMA_LOADENS4_14ComposedLayoutINS4_7SwizzleILi3ELi4ELi3EEENS4_18smem_ptr_flag_bitsILi16EEENST_INS5_IJNSA_ILi8EEESF_EEENS5_IJSF_SB_EEEEEEEvNS4_8identityES10_S1A_vS1B_EENS_8epilogue10collective6detail29Sm90TmaWarpSpecializedAdapterINS1E_15DefaultEpilogueISI_SJ_SJ_NS1D_6thread17LinearCombinationISI_Li1EffLNS1I_9ScaleType4KindE0ELNS_15FloatRoundStyleE2ESI_EENS1_15EpilogueDefaultEEEEEvvEEEEvNT_6ParamsE,(.L_x_208 - _ZN7cutlass13device_kernelINS_4gemm6kernel13GemmUniversalIN4cute5tupleIJiiiiEEENS1_10collective13CollectiveMmaINS1_34MainloopSm90TmaGmmaWarpSpecializedILi9ENS5_IJNS4_1CILi1EEESB_SB_EEENS1_32KernelTmaWarpSpecializedPingpongEEENS5_IJNSA_ILi64EEENSA_ILi128EEESF_EEENS_10bfloat16_tENS5_IJlSB_lEEESI_SJ_NS4_8TiledMMAINS4_8MMA_AtomIJNS4_4SM904GMMA28MMA_64x128x16_F32BF16BF16_SSILNSN_5MajorE0ELSP_0ELNSN_7ScaleInE1ELSQ_1EEEEEENS4_6LayoutISC_NS5_IJNSA_ILi0EEESU_SU_EEEEENS5_IJNS4_10UnderscoreESX_SX_EEEEENS4_13SM90_TMA_LOADENS4_14ComposedLayoutINS4_7SwizzleILi3ELi4ELi3EEENS4_18smem_ptr_flag_bitsILi16EEENST_INS5_IJNSA_ILi8EEESF_EEENS5_IJSF_SB_EEEEEEEvNS4_8identityES10_S1A_vS1B_EENS_8epilogue10collective6detail29Sm90TmaWarpSpecializedAdapterINS1E_15DefaultEpilogueISI_SJ_SJ_NS1D_6thread17LinearCombinationISI_Li1EffLNS1I_9ScaleType4KindE0ELNS_15FloatRoundStyleE2ESI_EENS1_15EpilogueDefaultEEEEEvvEEEEvNT_6ParamsE)
        .other          _ZN7cutlass13device_kernelINS_4gemm6kernel13GemmUniversalIN4cute5tupleIJiiiiEEENS1_10collective13CollectiveMmaINS1_34MainloopSm90TmaGmmaWarpSpecializedILi9ENS5_IJNS4_1CILi1EEESB_SB_EEENS1_32KernelTmaWarpSpecializedPingpongEEENS5_IJNSA_ILi64EEENSA_ILi128EEESF_EEENS_10bfloat16_tENS5_IJlSB_lEEESI_SJ_NS4_8TiledMMAINS4_8MMA_AtomIJNS4_4SM904GMMA28MMA_64x128x16_F32BF16BF16_SSILNSN_5MajorE0ELSP_0ELNSN_7ScaleInE1ELSQ_1EEEEEENS4_6LayoutISC_NS5_IJNSA_ILi0EEESU_SU_EEEEENS5_IJNS4_10UnderscoreESX_SX_EEEEENS4_13SM90_TMA_LOADENS4_14ComposedLayoutINS4_7SwizzleILi3ELi4ELi3EEENS4_18smem_ptr_flag_bitsILi16EEENST_INS5_IJNSA_ILi8EEESF_EEENS5_IJSF_SB_EEEEEEEvNS4_8identityES10_S1A_vS1B_EENS_8epilogue10collective6detail29Sm90TmaWarpSpecializedAdapterINS1E_15DefaultEpilogueISI_SJ_SJ_NS1D_6thread17LinearCombinationISI_Li1EffLNS1I_9ScaleType4KindE0ELNS_15FloatRoundStyleE2ESI_EENS1_15EpilogueDefaultEEEEEvvEEEEvNT_6ParamsE,@"STO_CUDA_ENTRY STV_DEFAULT"
_ZN7cutlass13device_kernelINS_4gemm6kernel13GemmUniversalIN4cute5tupleIJiiiiEEENS1_10collective13CollectiveMmaINS1_34MainloopSm90TmaGmmaWarpSpecializedILi9ENS5_IJNS4_1CILi1EEESB_SB_EEENS1_32KernelTmaWarpSpecializedPingpongEEENS5_IJNSA_ILi64EEENSA_ILi128EEESF_EEENS_10bfloat16_tENS5_IJlSB_lEEESI_SJ_NS4_8TiledMMAINS4_8MMA_AtomIJNS4_4SM904GMMA28MMA_64x128x16_F32BF16BF16_SSILNSN_5MajorE0ELSP_0ELNSN_7ScaleInE1ELSQ_1EEEEEENS4_6LayoutISC_NS5_IJNSA_ILi0EEESU_SU_EEEEENS5_IJNS4_10UnderscoreESX_SX_EEEEENS4_13SM90_TMA_LOADENS4_14ComposedLayoutINS4_7SwizzleILi3ELi4ELi3EEENS4_18smem_ptr_flag_bitsILi16EEENST_INS5_IJNSA_ILi8EEESF_EEENS5_IJSF_SB_EEEEEEEvNS4_8identityES10_S1A_vS1B_EENS_8epilogue10collective6detail29Sm90TmaWarpSpecializedAdapterINS1E_15DefaultEpilogueISI_SJ_SJ_NS1D_6thread17LinearCombinationISI_Li1EffLNS1I_9ScaleType4KindE0ELNS_15FloatRoundStyleE2ESI_EENS1_15EpilogueDefaultEEEEEvvEEEEvNT_6ParamsE:
[----:B------:R-:W0:Y:S02]  /*0000*/  LDC R1, c[0x0][0x28] ;  /* 0x00000a00ff017b82 */ /* 0x000e240000000800 */
[----:B0-----:R-:W-:Y:S01]  /*0010*/  VIADD R1, R1, 0xfffffff8 ;  /* 0xfffffff801017836 */ /* 0x001fe20000000000 */
[----:B------:R-:W0:Y:S01]  /*0020*/  S2R R4, SR_TID.X ;  /* 0x0000000000047919 */ /* 0x000e220000002100 */
[----:B------:R-:W-:Y:S01]  /*0030*/  ELECT P0, URZ, PT ;  /* 0x00000000003f782f */ /* 0x000fe20003800000 */
[----:B------:R-:W-:Y:S01]  /*0040*/  BSSY B0, `(.L_x_0) ;  /* 0x000000f000007945 */ /* 0x000fe20003800000 */
[--C-:B0-----:R-:W-:Y:S02]  /*0050*/  SHF.R.U32.HI R0, RZ, 0x5, R4.reuse ;  /* 0x00000005ff007819 */ /* 0x101fe40000011604 */
[----:B------:R-:W-:-:S03]  /*0060*/  SHF.R.U32.HI R5, RZ, 0x7, R4 ;  /* 0x00000007ff057819 */ /* 0x000fc60000011604 */
[----:B------:R-:W0:Y:S04]  /*0070*/  SHFL.IDX PT, R2, R0, RZ, 0x1f ;  /* 0x00001fff00027589 */ /* 0x000e2800000e0000 */
[----:B------:R1:W2:Y:S01]  /*0080*/  SHFL.IDX PT, R7, R5, RZ, 0x1f ;  /* 0x00001fff05077589 */ /* 0x0002a200000e0000 */
[----:B0-----:R-:W-:-:S13]  /*0090*/  ISETP.NE.OR P0, PT, R2, RZ, !P0 ;  /* 0x000000ff0200720c */ /* 0x001fda0004705670 */
[----:B-12---:R-:W-:Y:S05]  /*00a0*/  @P0 BRA `(.L_x_1) ;  /* 0x0000000000200947 */ /* 0x006fea0003800000 */
[----:B------:R-:W-:Y:S02]  /*00b0*/  ULDC.64 UR4, c[0x0][0x198] ;  /* 0x0000660000047ab9 */ /* 0x000fe40000000a00 */
[----:B------:R-:W-:Y:S02]  /*00c0*/  UIADD3 UR6, UP0, UR4, 0xf0, URZ ;  /* 0x000000f004067890 */ /* 0x000fe4000ff1e03f */
[----:B------:R-:W-:Y:S02]  /*00d0*/  UIADD3 UR4, UP1, UR4, 0x1f0, URZ ;  /* 0x000001f004047890 */ /* 0x000fe4000ff3e03f */
[----:B------:R-:W-:Y:S02]  /*00e0*/  UIADD3.X UR7, URZ, UR5, URZ, UP0, !UPT ;  /* 0x000000053f077290 */ /* 0x000fe400087fe43f */
[----:B------:R-:W-:-:S07]  /*00f0*/  UIADD3.X UR5, URZ, UR5, URZ, UP1, !UPT ;  /* 0x000000053f057290 */ /* 0x000fce0008ffe43f */
[----:B------:R0:W-:Y:S02]  /*0100*/  UTMACCTL.PF [UR6] ;  /* 0x00000000060079b9 */ /* 0x0001e40008040000 */
[----:B------:R0:W-:Y:S02]  /*0110*/  UTMACCTL.PF [UR4] ;  /* 0x00000000040079b9 */ /* 0x0001e40008040000 */
[----:B0-----:R-:W-:Y:S01]  /*0120*/  NOP ;  /* 0x0000000000007918 */ /* 0x001fe20000000000 */
.L_x_1:
[----:B------:R-:W-:Y:S05]  /*0130*/  BSYNC B0 ;  /* 0x0000000000007941 */ /* 0x000fea0003800000 */
.L_x_0:
[----:B------:R-:W0:Y:S02]  /*0140*/  SHFL.IDX PT, R3, R0, RZ, 0x1f ;  /* 0x00001fff00037589 */ /* 0x000e2400000e0000 */
[----:B0-----:R-:W-:-:S13]  /*0150*/  ISETP.NE.AND P0, PT, R3, RZ, PT ;  /* 0x000000ff0300720c */ /* 0x001fda0003f05270 */
[----:B------:R-:W-:Y:S05]  /*0160*/  @P0 BRA `(.L_x_2) ;  /* 0x00000000008c0947 */ /* 0x000fea0003800000 */
[----:B------:R-:W-:Y:S01]  /*0170*/  ELECT P0, URZ, PT ;  /* 0x00000000003f782f */ /* 0x000fe20003800000 */
[----:B------:R-:W-:-:S12]  /*0180*/  BSSY B0, `(.L_x_2) ;  /* 0x0000021000007945 */ /* 0x000fd80003800000 */
[----:B------:R-:W-:Y:S05]  /*0190*/  @!P0 BRA `(.L_x_3) ;  /* 0x00000000007c8947 */ /* 0x000fea0003800000 */
[----:B------:R-:W0:Y:S01]  /*01a0*/  S2UR UR8, SR_CgaCtaId ;  /* 0x00000000000879c3 */ /* 0x000e220000008800 */
[----:B------:R-:W-:Y:S01]  /*01b0*/  UMOV UR4, 0x400 ;  /* 0x0000040000047882 */ /* 0x000fe20000000000 */
[----:B------:R-:W-:Y:S01]  /*01c0*/  UMOV UR5, 0x1 ;  /* 0x0000000100057882 */ /* 0x000fe20000000000 */
[----:B------:R-:W-:Y:S02]  /*01d0*/  UMOV UR6, 0x80 ;  /* 0x0000008000067882 */ /* 0x000fe40000000000 */
[----:B------:R-:W-:-:S04]  /*01e0*/  UIADD3 UR6, -UR6, 0x100000, URZ ;  /* 0x0010000006067890 */ /* 0x000fc8000fffe13f */
[----:B------:R-:W-:Y:S02]  /*01f0*/  USHF.L.U32 UR7, UR6, 0xb, URZ ;  /* 0x0000000b06077899 */ /* 0x000fe4000800063f */
[----:B------:R-:W-:Y:S02]  /*0200*/  USHF.L.U32 UR6, UR6, 0x1, URZ ;  /* 0x0000000106067899 */ /* 0x000fe4000800063f */
[----:B0-----:R-:W-:Y:S02]  /*0210*/  ULEA UR8, UR8, UR4, 0x18 ;  /* 0x0000000408087291 */ /* 0x001fe4000f8ec03f */
[----:B------:R-:W-:-:S04]  /*0220*/  UIADD3 UR4, -UR5, 0x100000, URZ ;  /* 0x0010000005047890 */ /* 0x000fc8000fffe13f */
[----:B------:R-:W-:Y:S02]  /*0230*/  USHF.L.U32 UR5, UR4, 0xb, URZ ;  /* 0x0000000b04057899 */ /* 0x000fe4000800063f */
[----:B------:R-:W-:Y:S01]  /*0240*/  USHF.L.U32 UR4, UR4, 0x1, URZ ;  /* 0x0000000104047899 */ /* 0x000fe2000800063f */
[----:B------:R-:W0:Y:S11]  /*0250*/  FENCE.VIEW.ASYNC.S ;  /* 0x00000000000073c6 */ /* 0x000e360000000000 */
[----:B0-----:R0:W1:Y:S01]  /*0260*/  SYNCS.EXCH.64 URZ, [UR8], UR4 ;  /* 0x00000004083f75b2 */ /* 0x0010620008000100 */
[----:B------:R0:W2:Y:S01]  /*0270*/  SYNCS.EXCH.64 URZ, [UR8+0x48], UR6 ;  /* 0x00004806083f75b2 */ /* 0x0000a20008000100 */
[----:B------:R0:W3:Y:S01]  /*0280*/  SYNCS.EXCH.64 URZ, [UR8+0x8], UR4 ;  /* 0x00000804083f75b2 */ /* 0x0000e20008000100 */
[----:B------:R0:W4:Y:S01]  /*0290*/  SYNCS.EXCH.64 URZ, [UR8+0x50], UR6 ;  /* 0x00005006083f75b2 */ /* 0x0001220008000100 */
[----:B------:R0:W0:Y:S01]  /*02a0*/  SYNCS.EXCH.64 URZ, [UR8+0x10], UR4 ;  /* 0x00001004083f75b2 */ /* 0x0000220008000100 */
        /* <DEDUP_REMOVED lines=13> */
[----:B------:R-:W-:Y:S01]  /*0380*/  NOP ;  /* 0x0000000000007918 */ /* 0x000fe20000000000 */
.L_x_3:
[----:B0-----:R-:W-:Y:S05]  /*0390*/  BSYNC B0 ;  /* 0x0000000000007941 */ /* 0x001fea0003800000 */
.L_x_2:
[----:B------:R-:W0:Y:S01]  /*03a0*/  SHFL.IDX PT, R6, R0, RZ, 0x1f ;  /* 0x00001fff00067589 */ /* 0x000e2200000e0000 */
[----:B------:R-:W-:Y:S01]  /*03b0*/  ELECT P0, URZ, PT ;  /* 0x00000000003f782f */ /* 0x000fe20003800000 */
[----:B------:R-:W-:Y:S01]  /*03c0*/  NOP ;  /* 0x0000000000007918 */ /* 0x000fe20000000000 */
[----:B------:R-:W-:Y:S01]  /*03d0*/  ELECT P1, URZ, PT ;  /* 0x00000000003f782f */ /* 0x000fe20003820000 */
[----:B------:R-:W5:Y:S01]  /*03e0*/  SHFL.IDX PT, R3, R0, RZ, 0x1f ;  /* 0x00001fff00037589 */ /* 0x000f6200000e0000 */
[----:B------:R-:W-:Y:S01]  /*03f0*/  UMOV UR4, 0x20 ;  /* 0x0000002000047882 */ /* 0x000fe20000000000 */
[----:B------:R-:W-:Y:S01]  /*0400*/  UMOV UR11, 0x80 ;  /* 0x00000080000b7882 */ /* 0x000fe20000000000 */
[----:B------:R-:W-:Y:S01]  /*0410*/  NOP ;  /* 0x0000000000007918 */ /* 0x000fe20000000000 */
[----:B------:R-:W1:Y:S01]  /*0420*/  SHFL.IDX PT, R5, R5, RZ, 0x1f ;  /* 0x00001fff05057589 */ /* 0x000e6200000e0000 */
[C---:B------:R-:W-:Y:S01]  /*0430*/  VIADD R31, R7.reuse, 0xffffffff ;  /* 0xffffffff071f7836 */ /* 0x040fe20000000000 */
[----:B------:R-:W-:Y:S01]  /*0440*/  ULDC.64 UR36, c[0x0][0x208] ;  /* 0x0000820000247ab9 */ /* 0x000fe20000000a00 */
[----:B------:R-:W-:-:S03]  /*0450*/  ISETP.NE.AND P2, PT, R7, RZ, PT ;  /* 0x000000ff0700720c */ /* 0x000fc60003f45270 */
[----:B------:R-:W-:Y:S02]  /*0460*/  ISETP.GE.U32.AND P3, PT, R31, 0x2, PT ;  /* 0x000000021f00780c */ /* 0x000fe40003f66070 */
[----:B0-----:R-:W-:Y:S02]  /*0470*/  ISETP.NE.OR P0, PT, R6, RZ, !P0 ;  /* 0x000000ff0600720c */ /* 0x001fe40004705670 */
[----:B-----5:R-:W-:Y:S02]  /*0480*/  ISETP.NE.OR P1, PT, R3, RZ, !P1 ;  /* 0x000000ff0300720c */ /* 0x020fe40004f25670 */
[----:B------:R-:W-:Y:S02]  /*0490*/  SHF.R.S32.HI R3, RZ, 0x1f, R2 ;  /* 0x0000001fff037819 */ /* 0x000fe40000011402 */
[----:B-1----:R-:W-:Y:S02]  /*04a0*/  R2UR UR43, R5 ;  /* 0x00000000052b72ca */ /* 0x002fe400000e0000 */
[----:B------:R-:W-:-:S05]  /*04b0*/  LEA.HI R3, R3, R2, RZ, 0x2 ;  /* 0x0000000203037211 */ /* 0x000fca00078f10ff */
[----:B------:R-:W-:Y:S01]  /*04c0*/  VOTEU.ALL UP0, P0 ;  /* 0x00000000003f7886 */ /* 0x000fe20000000000 */
[----:B------:R-:W-:Y:S01]  /*04d0*/  LOP3.LUT R3, R3, 0xfffffffc, RZ, 0xc0, !PT ;  /* 0xfffffffc03037812 */ /* 0x000fe200078ec0ff */
[----:B------:R-:W-:-:S03]  /*04e0*/  VOTEU.ALL UP1, P1 ;  /* 0x00000000003f7886 */ /* 0x000fc60000820000 */
[----:B------:R-:W0:Y:S01]  /*04f0*/  @!UP0 S2UR UR7, SR_CgaCtaId ;  /* 0x00000000000789c3 */ /* 0x000e220000008800 */
[----:B------:R-:W-:Y:S01]  /*0500*/  @!UP0 UMOV UR6, 0x400 ;  /* 0x0000040000068882 */ /* 0x000fe20000000000 */
[----:B------:R-:W-:-:S04]  /*0510*/  @!UP0 UIADD3 UR4, -UR4, 0x100000, URZ ;  /* 0x0010000004048890 */ /* 0x000fc8000fffe13f */
[----:B------:R-:W-:Y:S02]  /*0520*/  @!UP0 USHF.L.U32 UR5, UR4, 0xb, URZ ;  /* 0x0000000b04058899 */ /* 0x000fe4000800063f */
[----:B------:R-:W-:Y:S01]  /*0530*/  @!UP0 USHF.L.U32 UR4, UR4, 0x1, URZ ;  /* 0x0000000104048899 */ /* 0x000fe2000800063f */
[----:B------:R-:W-:Y:S01]  /*0540*/  IMAD.IADD R14, R2, 0x1, -R3 ;  /* 0x00000001020e7824 */ /* 0x000fe200078e0a03 */
[----:B------:R-:W-:Y:S01]  /*0550*/  @!UP1 UMOV UR9, 0x400 ;  /* 0x0000040000099882 */ /* 0x000fe20000000000 */
[----:B------:R-:W-:Y:S01]  /*0560*/  VOTEU.ALL UP2, P1 ;  /* 0x00000000003f7886 */ /* 0x000fe20000840000 */
[----:B------:R-:W-:Y:S01]  /*0570*/  VOTEU.ALL UP3, P1 ;  /* 0x00000000003f7886 */ /* 0x000fe20000860000 */
[----:B------:R-:W-:Y:S01]  /*0580*/  VOTEU.ALL UP4, P1 ;  /* 0x00000000003f7886 */ /* 0x000fe20000880000 */
[----:B------:R-:W1:Y:S01]  /*0590*/  @!UP1 S2UR UR10, SR_CgaCtaId ;  /* 0x00000000000a99c3 */ /* 0x000e620000008800 */
[----:B------:R-:W-:Y:S01]  /*05a0*/  VOTEU.ALL UP5, P1 ;  /* 0x00000000003f7886 */ /* 0x000fe200008a0000 */
[----:B------:R-:W-:-:S04]  /*05b0*/  SHF.R.S32.HI R3, RZ, 0x1f, R4 ;  /* 0x0000001fff037819 */ /* 0x000fc80000011404 */
[----:B------:R-:W-:-:S04]  /*05c0*/  LEA.HI R3, R3, R4, RZ, 0x7 ;  /* 0x0000000403037211 */ /* 0x000fc800078f38ff */
[----:B------:R-:W-:-:S05]  /*05d0*/  LOP3.LUT R3, R3, 0xffffff80, RZ, 0xc0, !PT ;  /* 0xffffff8003037812 */ /* 0x000fca00078ec0ff */
[----:B------:R-:W-:Y:S01]  /*05e0*/  IMAD.IADD R5, R4, 0x1, -R3 ;  /* 0x0000000104057824 */ /* 0x000fe200078e0a03 */
[----:B0-----:R-:W-:Y:S02]  /*05f0*/  @!UP0 ULEA UR8, UR7, UR6, 0x18 ;  /* 0x0000000607088291 */ /* 0x001fe4000f8ec03f */
[----:B------:R-:W-:-:S04]  /*0600*/  @!UP1 UIADD3 UR6, -UR11, 0x100000, URZ ;  /* 0x001000000b069890 */ /* 0x000fc8000fffe13f */
[----:B------:R-:W-:Y:S02]  /*0610*/  @!UP1 USHF.L.U32 UR7, UR6, 0xb, URZ ;  /* 0x0000000b06079899 */ /* 0x000fe4000800063f */
[----:B------:R-:W-:Y:S01]  /*0620*/  @!UP1 USHF.L.U32 UR6, UR6, 0x1, URZ ;  /* 0x0000000106069899 */ /* 0x000fe2000800063f */
[----:B------:R-:W-:Y:S01]  /*0630*/  VOTEU.ALL UP0, P0 ;  /* 0x00000000003f7886 */ /* 0x000fe20000000000 */
[----:B-1----:R-:W-:Y:S01]  /*0640*/  @!UP1 ULEA UR9, UR10, UR9, 0x18 ;  /* 0x000000090a099291 */ /* 0x002fe2000f8ec03f */
[----:B------:R-:W-:Y:S02]  /*0650*/  VOTEU.ALL UP1, P0 ;  /* 0x00000000003f7886 */ /* 0x000fe40000020000 */
[----:B------:R-:W-:Y:S01]  /*0660*/  ULDC.64 UR10, c[0x0][0x598] ;  /* 0x00016600000a7ab9 */ /* 0x000fe20000000a00 */
[----:B------:R-:W-:Y:S01]  /*0670*/  ISETP.NE.AND P0, PT, R14, 0x3, PT ;  /* 0x000000030e00780c */ /* 0x000fe20003f05270 */
[----:B------:R-:W0:Y:S02]  /*0680*/  FENCE.VIEW.ASYNC.S ;  /* 0x00000000000073c6 */ /* 0x000e240000000000 */
[----:B0-----:R0:W2:Y:S01]  /*0690*/  @!UP0 SYNCS.EXCH.64 URZ, [UR8+0xc0], UR4 ;  /* 0x0000c004083f85b2 */ /* 0x0010a20008000100 */
[----:B------:R-:W-:-:S02]  /*06a0*/  ISETP.NE.U32.AND P1, PT, RZ, UR10, PT ;  /* 0x0000000aff007c0c */ /* 0x000fc4000bf25070 */
[----:B------:R-:W-:Y:S02]  /*06b0*/  ISETP.EQ.OR P0, PT, R14, RZ, !P0 ;  /* 0x000000ff0e00720c */ /* 0x000fe40004702670 */
[----:B------:R-:W-:Y:S02]  /*06c0*/  ISETP.NE.AND.EX P1, PT, RZ, UR11, PT, P1 ;  /* 0x0000000bff007c0c */ /* 0x000fe4000bf25310 */
[----:B------:R-:W-:-:S04]  /*06d0*/  ISETP.EQ.AND P0, PT, R7, RZ, P0 ;  /* 0x000000ff0700720c */ /* 0x000fc80000702270 */
[----:B------:R-:W-:-:S04]  /*06e0*/  SEL R23, RZ, 0x1, !P0 ;  /* 0x00000001ff177807 */ /* 0x000fc80004000000 */
[----:B------:R-:W-:Y:S01]  /*06f0*/  SEL R23, R23, 0x2, P3 ;  /* 0x0000000217177807 */ /* 0x000fe20001800000 */
[----:B------:R0:W2:Y:S01]  /*0700*/  @!UP1 SYNCS.EXCH.64 URZ, [UR8+0xc8], UR4 ;  /* 0x0000c804083f95b2 */ /* 0x0000a20008000100 */
[----:B------:R-:W-:Y:S01]  /*0710*/  NOP ;  /* 0x0000000000007918 */ /* 0x000fe20000000000 */
[----:B------:R0:W2:Y:S01]  /*0720*/  @!UP2 SYNCS.EXCH.64 URZ, [UR9+0xa0], UR6 ;  /* 0x0000a006093fa5b2 */ /* 0x0000a20008000100 */
[----:B------:R0:W2:Y:S01]  /*0730*/  @!UP3 SYNCS.EXCH.64 URZ, [UR9+0xa8], UR6 ;  /* 0x0000a806093fb5b2 */ /* 0x0000a20008000100 */
[----:B------:R0:W2:Y:S01]  /*0740*/  @!UP4 SYNCS.EXCH.64 URZ, [UR9+0xb0], UR6 ;  /* 0x0000b006093fc5b2 */ /* 0x0000a20008000100 */
[----:B------:R0:W2:Y:S01]  /*0750*/  @!UP5 SYNCS.EXCH.64 URZ, [UR9+0xb8], UR6 ;  /* 0x0000b806093fd5b2 */ /* 0x0000a20008000100 */
[----:B------:R-:W-:Y:S01]  /*0760*/  NOP ;  /* 0x0000000000007918 */ /* 0x000fe20000000000 */
[----:B--234-:R-:W-:Y:S06]  /*0770*/  BAR.SYNC.DEFER_BLOCKING 0x0 ;  /* 0x0000000000007b1d */ /* 0x01cfec0000010000 */
[----:B0-----:R-:W-:Y:S05]  /*0780*/  @!P1 BRA `(.L_x_4) ;  /* 0x00000000001c9947 */ /* 0x001fea0003800000 */
[----:B------:R-:W0:Y:S02]  /*0790*/  LDC.64 R2, c[0x0][0x598] ;  /* 0x00016600ff027b82 */ /* 0x000e240000000a00 */
[----:B0-----:R-:W2:Y:S02]  /*07a0*/  LDG.E.64 R2, desc[UR36][R2.64] ;  /* 0x0000002402027981 */ /* 0x001ea4000c1e1b00 */
[----:B--2---:R-:W-:-:S04]  /*07b0*/  ISETP.NE.U32.AND P0, PT, R2, RZ, PT ;  /* 0x000000ff0200720c */ /* 0x004fc80003f05070 */
[----:B------:R-:W-:-:S13]  /*07c0*/  ISETP.NE.AND.EX P0, PT, R3, RZ, PT, P0 ;  /* 0x000000ff0300720c */ /* 0x000fda0003f05300 */
[----:B------:R-:W-:Y:S05]  /*07d0*/  @!P0 BRA `(.L_x_4) ;  /* 0x0000000000088947 */ /* 0x000fea0003800000 */
[----:B------:R1:W5:Y:S01]  /*07e0*/  LD.E R88, desc[UR36][R2.64] ;  /* 0x0000002402587980 */ /* 0x000362000c101900 */
[----:B------:R-:W-:Y:S05]  /*07f0*/  BRA `(.L_x_5) ;  /* 0x0000000000247947 */ /* 0x000fea0003800000 */
.L_x_4:
[----:B------:R-:W-:Y:S02]  /*0800*/  ULDC.64 UR4, c[0x0][0x588] ;  /* 0x0001620000047ab9 */ /* 0x000fe40000000a00 */
[----:B------:R-:W-:-:S04]  /*0810*/  ISETP.NE.U32.AND P0, PT, RZ, UR4, PT ;  /* 0x00000004ff007c0c */ /* 0x000fc8000bf05070 */
[----:B------:R-:W-:-:S13]  /*0820*/  ISETP.NE.AND.EX P0, PT, RZ, UR5, PT, P0 ;  /* 0x00000005ff007c0c */ /* 0x000fda000bf05300 */
[----:B------:R-:W-:Y:S05]  /*0830*/  @!P0 BRA `(.L_x_6) ;  /* 0x00000000000c8947 */ /* 0x000fea0003800000 */
[----:B------:R-:W0:Y:S02]  /*0840*/  LDC.64 R88, c[0x0][0x588] ;  /* 0x00016200ff587b82 */ /* 0x000e240000000a00 */
[----:B0-----:R0:W5:Y:S01]  /*0850*/  LDG.E R88, desc[UR36][R88.64] ;  /* 0x0000002458587981 */ /* 0x001162000c1e1900 */
[----:B------:R-:W-:Y:S05]  /*0860*/  BRA `(.L_x_5) ;  /* 0x0000000000087947 */ /* 0x000fea0003800000 */
.L_x_6:
[----:B------:R-:W-:Y:S02]  /*0870*/  ULDC UR4, c[0x0][0x580] ;  /* 0x0001600000047ab9 */ /* 0x000fe40000000800 */
[----:B------:R-:W-:-:S07]  /*0880*/  IMAD.U32 R88, RZ, RZ, UR4 ;  /* 0x00000004ff587e24 */ /* 0x000fce000f8e00ff */
.L_x_5:
[----:B------:R-:W-:Y:S02]  /*0890*/  ULDC.64 UR4, c[0x0][0x5a0] ;  /* 0x0001680000047ab9 */ /* 0x000fe40000000a00 */
[----:B------:R-:W-:-:S04]  /*08a0*/  ISETP.NE.U32.AND P0, PT, RZ, UR4, PT ;  /* 0x00000004ff007c0c */ /* 0x000fc8000bf05070 */
[----:B------:R-:W-:-:S13]  /*08b0*/  ISETP.NE.AND.EX P0, PT, RZ, UR5, PT, P0 ;  /* 0x00000005ff007c0c */ /* 0x000fda000bf05300 */
[----:B------:R-:W-:Y:S05]  /*08c0*/  @!P0 BRA `(.L_x_7) ;  /* 0x00000000001c8947 */ /* 0x000fea0003800000 */
[----:B-1----:R-:W1:Y:S02]  /*08d0*/  LDC.64 R2, c[0x0][0x5a0] ;  /* 0x00016800ff027b82 */ /* 0x002e640000000a00 */
[----:B-1----:R-:W2:Y:S02]  /*08e0*/  LDG.E.64 R2, desc[UR36][R2.64] ;  /* 0x0000002402027981 */ /* 0x002ea4000c1e1b00 */
[----:B--2---:R-:W-:-:S04]  /*08f0*/  ISETP.NE.U32.AND P0, PT, R2, RZ, PT ;  /* 0x000000ff0200720c */ /* 0x004fc80003f05070 */
[----:B------:R-:W-:-:S13]  /*0900*/  ISETP.NE.AND.EX P0, PT, R3, RZ, PT, P0 ;  /* 0x000000ff0300720c */ /* 0x000fda0003f05300 */
[----:B------:R-:W-:Y:S05]  /*0910*/  @!P0 BRA `(.L_x_7) ;  /* 0x0000000000088947 */ /* 0x000fea0003800000 */
[----:B0-----:R2:W5:Y:S01]  /*0920*/  LD.E R89, desc[UR36][R2.64] ;  /* 0x0000002402597980 */ /* 0x001562000c101900 */
[----:B------:R-:W-:Y:S05]  /*0930*/  BRA `(.L_x_8) ;  /* 0x0000000000247947 */ /* 0x000fea0003800000 */
.L_x_7:
[----:B------:R-:W-:Y:S02]  /*0940*/  ULDC.64 UR4, c[0x0][0x590] ;  /* 0x0001640000047ab9 */ /* 0x000fe40000000a00 */
[----:B------:R-:W-:-:S04]  /*0950*/  ISETP.NE.U32.AND P0, PT, RZ, UR4, PT ;  /* 0x00000004ff007c0c */ /* 0x000fc8000bf05070 */
[----:B------:R-:W-:-:S13]  /*0960*/  ISETP.NE.AND.EX P0, PT, RZ, UR5, PT, P0 ;  /* 0x00000005ff007c0c */ /* 0x000fda000bf05300 */
[----:B------:R-:W-:Y:S05]  /*0970*/  @!P0 BRA `(.L_x_9) ;  /* 0x00000000000c8947 */ /* 0x000fea0003800000 */
[----:B-1----:R-:W0:Y:S02]  /*0980*/  LDC.64 R2, c[0x0][0x590] ;  /* 0x00016400ff027b82 */ /* 0x002e240000000a00 */
[----:B0-----:R0:W5:Y:S01]  /*0990*/  LDG.E R89, desc[UR36][R2.64] ;  /* 0x0000002402597981 */ /* 0x001162000c1e1900 */
[----:B------:R-:W-:Y:S05]  /*09a0*/  BRA `(.L_x_8) ;  /* 0x0000000000087947 */ /* 0x000fea0003800000 */
.L_x_9:
[----:B------:R-:W-:Y:S02]  /*09b0*/  ULDC UR4, c[0x0][0x584] ;  /* 0x0001610000047ab9 */ /* 0x000fe40000000800 */
[----:B0-----:R-:W-:-:S07]  /*09c0*/  IMAD.U32 R89, RZ, RZ, UR4 ;  /* 0x00000004ff597e24 */ /* 0x001fce000f8e00ff */
.L_x_8:
[----:B012---:R-:W0:Y:S01]  /*09d0*/  LDC R2, c[0x0][0x65c] ;  /* 0x00019700ff027b82 */ /* 0x007e220000000800 */
[----:B------:R-:W1:Y:S01]  /*09e0*/  S2R R15, SR_CTAID.Y ;  /* 0x00000000000f7919 */ /* 0x000e620000002600 */
[----:B------:R-:W-:Y:S01]  /*09f0*/  ULDC UR6, c[0x0][0x28c] ;  /* 0x0000a30000067ab9 */ /* 0x000fe20000000800 */
[----:B------:R-:W-:Y:S01]  /*0a00*/  ISETP.NE.AND P0, PT, R7, 0x2, PT ;  /* 0x000000020700780c */ /* 0x000fe20003f05270 */
[----:B------:R-:W-:Y:S01]  /*0a10*/  UIADD3 UR6, UR6, 0x3f, URZ ;  /* 0x0000003f06067890 */ /* 0x000fe2000fffe03f */
[----:B------:R-:W2:Y:S01]  /*0a20*/  S2R R6, SR_CTAID.X ;  /* 0x0000000000067919 */ /* 0x000ea20000002500 */
[----:B------:R-:W-:Y:S01]  /*0a30*/  UMOV UR38, URZ ;  /* 0x0000003f00267c82 */ /* 0x000fe20008000000 */
[----:B------:R-:W-:Y:S01]  /*0a40*/  UMOV UR39, URZ ;  /* 0x0000003f00277c82 */ /* 0x000fe20008000000 */
[----:B------:R-:W-:Y:S01]  /*0a50*/  USHF.R.S32.HI UR7, URZ, 0x1f, UR6 ;  /* 0x0000001f3f077899 */ /* 0x000fe20008011406 */
[----:B------:R-:W-:-:S03]  /*0a60*/  ULDC.64 UR8, c[0x0][0x650] ;  /* 0x0001940000087ab9 */ /* 0x000fc60000000a00 */
[----:B------:R-:W-:-:S04]  /*0a70*/  ULEA.HI UR7, UR7, UR6, URZ, 0x6 ;  /* 0x0000000607077291 */ /* 0x000fc8000f8f303f */
[----:B------:R-:W-:Y:S01]  /*0a80*/  USHF.R.S32.HI UR40, URZ, 0x6, UR7 ;  /* 0x000000063f287899 */ /* 0x000fe20008011407 */
[----:B0-----:R-:W-:-:S13]  /*0a90*/  ISETP.NE.AND P1, PT, R2, 0x1, PT ;  /* 0x000000010200780c */ /* 0x001fda0003f25270 */
[----:B------:R-:W2:Y:S01]  /*0aa0*/  @P1 LDC R17, c[0x0][0x10] ;  /* 0x00000400ff111b82 */ /* 0x000ea20000000800 */
[----:B-1----:R-:W-:Y:S02]  /*0ab0*/  @P1 IMAD.MOV.U32 R8, RZ, RZ, R15 ;  /* 0x000000ffff081224 */ /* 0x002fe400078e000f */
[----:B------:R-:W-:Y:S02]  /*0ac0*/  @P1 IMAD.MOV.U32 R9, RZ, RZ, RZ ;  /* 0x000000ffff091224 */ /* 0x000fe400078e00ff */
[----:B------:R-:W-:-:S03]  /*0ad0*/  @P1 IMAD.MOV.U32 R7, RZ, RZ, RZ ;  /* 0x000000ffff071224 */ /* 0x000fc600078e00ff */
[----:B------:R-:W0:Y:S01]  /*0ae0*/  @!P1 LDC R3, c[0x0][0xc] ;  /* 0x00000300ff039b82 */ /* 0x000e220000000800 */
[----:B------:R-:W-:Y:S01]  /*0af0*/  ULDC UR4, c[0x0][0xc] ;  /* 0x0000030000047ab9 */ /* 0x000fe20000000800 */
[----:B------:R-:W-:Y:S02]  /*0b00*/  ULDC UR5, c[0x0][0x10] ;  /* 0x0000040000057ab9 */ /* 0x000fe40000000800 */
[----:B------:R-:W-:-:S04]  /*0b10*/  UIMAD.WIDE.U32 UR4, UR4, UR5, URZ ;  /* 0x00000005040472a5 */ /* 0x000fc8000f8e003f */
[----:B------:R-:W1:Y:S01]  /*0b20*/  LDC R0, c[0x0][0x14] ;  /* 0x00000500ff007b82 */ /* 0x000e620000000800 */
[----:B--2---:R-:W-:-:S04]  /*0b30*/  @P1 IMAD.WIDE.U32 R16, R6, R17, R8 ;  /* 0x0000001106101225 */ /* 0x004fc800078e0008 */
[----:B------:R-:W-:Y:S02]  /*0b40*/  @P1 IMAD.IADD R17, R17, 0x1, R7 ;  /* 0x0000000111111824 */ /* 0x000fe400078e0207 */
[----:B------:R-:W-:Y:S02]  /*0b50*/  IMAD.MOV.U32 R7, RZ, RZ, RZ ;  /* 0x000000ffff077224 */ /* 0x000fe400078e00ff */
[----:B0-----:R-:W-:-:S04]  /*0b60*/  @!P1 IMAD.WIDE.U32 R8, R3, R15, R6 ;  /* 0x0000000f03089225 */ /* 0x001fc800078e0006 */
[----:B------:R-:W-:Y:S02]  /*0b70*/  @!P1 IMAD.MOV.U32 R16, RZ, RZ, R8 ;  /* 0x000000ffff109224 */ /* 0x000fe400078e0008 */
[----:B-1----:R-:W-:-:S04]  /*0b80*/  IMAD.WIDE.U32 R10, R0, UR4, RZ ;  /* 0x00000004000a7c25 */ /* 0x002fc8000f8e00ff */
[----:B------:R-:W-:Y:S01]  /*0b90*/  IMAD R3, R0, UR5, RZ ;  /* 0x0000000500037c24 */ /* 0x000fe2000f8e02ff */
[----:B------:R0:W-:Y:S01]  /*0ba0*/  STL.64 [R1], R10 ;  /* 0x0000000a01007387 */ /* 0x0001e20000100a00 */
[----:B------:R-:W-:Y:S02]  /*0bb0*/  @!P1 IMAD.MOV.U32 R17, RZ, RZ, R9 ;  /* 0x000000ffff119224 */ /* 0x000fe400078e0009 */
[----:B------:R-:W-:Y:S01]  /*0bc0*/  IMAD.IADD R0, R11, 0x1, R3 ;  /* 0x000000010b007824 */ /* 0x000fe200078e0203 */
[----:B------:R-:W-:Y:S06]  /*0bd0*/  @P0 BRA `(.L_x_10) ;  /* 0x0000000000200947 */ /* 0x000fec0003800000 */
[----:B------:R-:W-:Y:S01]  /*0be0*/  UISETP.GE.U32.AND UP0, UPT, UR40, 0x9, UPT ;  /* 0x000000092800788c */ /* 0x000fe2000bf06070 */
[----:B------:R-:W-:Y:S01]  /*0bf0*/  IADD3 R16, P0, R16, R10, RZ ;  /* 0x0000000a10107210 */ /* 0x000fe20007f1e0ff */
[----:B------:R-:W-:Y:S01]  /*0c00*/  UIMAD.WIDE.U32 UR4, UR40, 0x38e38e39, URZ ;  /* 0x38e38e39280478a5 */ /* 0x000fe2000f8e003f */
[----:B------:R-:W-:-:S03]  /*0c10*/  UMOV UR39, URZ ;  /* 0x0000003f00277c82 */ /* 0x000fc60008000000 */
[----:B------:R-:W-:Y:S01]  /*0c20*/  USHF.R.U32.HI UR4, URZ, 0x1, UR5 ;  /* 0x000000013f047899 */ /* 0x000fe20008011605 */
[----:B------:R-:W-:-:S03]  /*0c30*/  IMAD.X R17, R0, 0x1, R17, P0 ;  /* 0x0000000100117824 */ /* 0x000fc600000e0611 */
[----:B------:R-:W-:Y:S02]  /*0c40*/  UIMAD UR38, UR4, -0x9, UR40 ;  /* 0xfffffff7042678a4 */ /* 0x000fe4000f8e0228 */
[----:B------:R-:W-:-:S12]  /*0c50*/  @UP0 ULOP3.LUT UR39, UR4, 0x1, URZ, 0xc0, !UPT ;  /* 0x0000000104270892 */ /* 0x000fd8000f8ec03f */
.L_x_10:
[----:B------:R-:W-:Y:S01]  /*0c60*/  ISETP.GE.U32.AND P0, PT, R16, UR8, PT ;  /* 0x0000000810007c0c */ /* 0x000fe2000bf06070 */
[----:B------:R-:W-:Y:S01]  /*0c70*/  IMAD.MOV.U32 R22, RZ, RZ, -0x1 ;  /* 0xffffffffff167424 */ /* 0x000fe200078e00ff */
[----:B------:R-:W-:Y:S01]  /*0c80*/  PRMT R3, RZ, 0x7610, R3 ;  /* 0x00007610ff037816 */ /* 0x000fe20000000003 */
[----:B------:R-:W-:Y:S01]  /*0c90*/  IMAD.MOV.U32 R18, RZ, RZ, -0x1 ;  /* 0xffffffffff127424 */ /* 0x000fe200078e00ff */
[----:B------:R-:W-:Y:S01]  /*0ca0*/  ISETP.GE.U32.AND.EX P0, PT, R17, UR9, PT, P0 ;  /* 0x0000000911007c0c */ /* 0x000fe2000bf06100 */
[----:B------:R-:W-:-:S12]  /*0cb0*/  IMAD.MOV.U32 R19, RZ, RZ, -0x1 ;  /* 0xffffffffff137424 */ /* 0x000fd800078e00ff */
[----:B------:R-:W-:Y:S05]  /*0cc0*/  @P0 BRA `(.L_x_11) ;  /* 0x0000000400580947 */ /* 0x000fea0003800000 */
[----:B------:R-:W1:Y:S01]  /*0cd0*/  LDC.64 R20, c[0x0][0x628] ;  /* 0x00018a00ff147b82 */ /* 0x000e620000000a00 */
[----:B------:R-:W-:Y:S02]  /*0ce0*/  IMAD.MOV.U32 R8, RZ, RZ, R16 ;  /* 0x000000ffff087224 */ /* 0x000fe400078e0010 */
[----:B------:R-:W-:-:S05]  /*0cf0*/  IMAD.MOV.U32 R9, RZ, RZ, R17 ;  /* 0x000000ffff097224 */ /* 0x000fca00078e0011 */
[----:B------:R-:W2:Y:S08]  /*0d00*/  LDC R18, c[0x0][0x630] ;  /* 0x00018c00ff127b82 */ /* 0x000eb00000000800 */
[----:B------:R-:W3:Y:S01]  /*0d10*/  LDC.64 R24, c[0x0][0x620] ;  /* 0x00018800ff187b82 */ /* 0x000ee20000000a00 */
[----:B-1----:R-:W-:-:S04]  /*0d20*/  ISETP.NE.U32.AND P0, PT, R20, RZ, PT ;  /* 0x000000ff1400720c */ /* 0x002fc80003f05070 */
[----:B------:R-:W-:-:S13]  /*0d30*/  ISETP.NE.AND.EX P0, PT, R21, RZ, PT, P0 ;  /* 0x000000ff1500720c */ /* 0x000fda0003f05300 */
[----:B--23--:R-:W-:Y:S05]  /*0d40*/  @!P0 BRA `(.L_x_12) ;  /* 0x0000000000288947 */ /* 0x00cfea0003800000 */
[----:B------:R-:W1:Y:S02]  /*0d50*/  LDC R3, c[0x0][0x634] ;  /* 0x00018d00ff037b82 */ /* 0x000e640000000800 */
[----:B-1----:R-:W-:-:S05]  /*0d60*/  IADD3 R3, P0, R16, R3, RZ ;  /* 0x0000000310037210 */ /* 0x002fca0007f1e0ff */
[----:B------:R-:W-:-:S04]  /*0d70*/  IMAD.X R19, RZ, RZ, R17, P0 ;  /* 0x000000ffff137224 */ /* 0x000fc800000e0611 */
[----:B------:R-:W-:-:S04]  /*0d80*/  IMAD.WIDE.U32 R8, R19, R20, RZ ;  /* 0x0000001413087225 */ /* 0x000fc800078e00ff */
[----:B0-----:R-:W-:-:S04]  /*0d90*/  IMAD.WIDE.U32 R10, P0, R3, R21, R8 ;  /* 0x00000015030a7225 */ /* 0x001fc80007800008 */
[----:B------:R-:W-:-:S04]  /*0da0*/  IMAD.WIDE.U32 R8, R3, R20, RZ ;  /* 0x0000001403087225 */ /* 0x000fc800078e00ff */
[----:B------:R-:W-:Y:S01]  /*0db0*/  IMAD.X R13, RZ, RZ, RZ, P0 ;  /* 0x000000ffff0d7224 */ /* 0x000fe200000e06ff */
[----:B------:R-:W-:Y:S01]  /*0dc0*/  IADD3 RZ, P0, R9, R10, RZ ;  /* 0x0000000a09ff7210 */ /* 0x000fe20007f1e0ff */
[----:B------:R-:W-:-:S04]  /*0dd0*/  IMAD.MOV.U32 R12, RZ, RZ, R11 ;  /* 0x000000ffff0c7224 */ /* 0x000fc800078e000b */
[----:B------:R-:W-:-:S08]  /*0de0*/  IMAD.WIDE.U32.X R8, R19, R21, R12, P0 ;  /* 0x0000001513087225 */ /* 0x000fd000000e040c */
.L_x_12:
[-CC-:B------:R-:W-:Y:S01]  /*0df0*/  SHF.R.U64 R30, R8, R18.reuse, R9.reuse ;  /* 0x00000012081e7219 */ /* 0x180fe20000001209 */
[----:B------:R-:W1:Y:S01]  /*0e00*/  LDC R12, c[0x0][0x618] ;  /* 0x00018600ff0c7b82 */ /* 0x000e620000000800 */
[----:B------:R-:W-:Y:S01]  /*0e10*/  SHF.R.U32.HI R7, RZ, R18, R9 ;  /* 0x00000012ff077219 */ /* 0x000fe20000011609 */
[----:B------:R-:W-:Y:S01]  /*0e20*/  ULDC UR4, c[0x0][0x150] ;  /* 0x0000540000047ab9 */ /* 0x000fe20000000800 */
[----:B0-----:R-:W-:Y:S02]  /*0e30*/  IADD3 R11, P0, RZ, -R30, RZ ;  /* 0x8000001eff0b7210 */ /* 0x001fe40007f1e0ff */
[----:B------:R-:W-:-:S03]  /*0e40*/  I2FP.F32.U32 R3, R6 ;  /* 0x0000000600037245 */ /* 0x000fc60000201000 */
[----:B------:R-:W0:Y:S01]  /*0e50*/  LDC.64 R26, c[0x0][0x640] ;  /* 0x00019000ff1a7b82 */ /* 0x000e220000000a00 */
[----:B------:R-:W-:Y:S02]  /*0e60*/  IMAD.X R13, RZ, RZ, ~R7, P0 ;  /* 0x000000ffff0d7224 */ /* 0x000fe400000e0e07 */
[----:B------:R-:W-:Y:S01]  /*0e70*/  FMUL R3, R3, UR4 ;  /* 0x0000000403037c20 */ /* 0x000fe20008400000 */
[----:B------:R-:W-:Y:S01]  /*0e80*/  IMAD.WIDE.U32 R8, R11, R24, R16 ;  /* 0x000000180b087225 */ /* 0x000fe200078e0010 */
[----:B------:R-:W-:-:S03]  /*0e90*/  ULDC UR4, c[0x0][0x154] ;  /* 0x0000550000047ab9 */ /* 0x000fc60000000800 */
[----:B------:R-:W-:Y:S01]  /*0ea0*/  IMAD R10, R13, R24, RZ ;  /* 0x000000180d0a7224 */ /* 0x000fe200078e02ff */
[----:B------:R-:W2:Y:S01]  /*0eb0*/  LDC R7, c[0x0][0x144] ;  /* 0x00005100ff077b82 */ /* 0x000ea20000000800 */
[----:B------:R-:W3:Y:S02]  /*0ec0*/  F2I.U32.TRUNC.NTZ R3, R3 ;  /* 0x0000000300037305 */ /* 0x000ee4000020f000 */
[----:B------:R-:W-:-:S04]  /*0ed0*/  IMAD R11, R11, R25, R10 ;  /* 0x000000190b0b7224 */ /* 0x000fc800078e020a */
[----:B------:R-:W-:Y:S01]  /*0ee0*/  IMAD.IADD R9, R9, 0x1, R11 ;  /* 0x0000000109097824 */ /* 0x000fe200078e020b */
[----:B------:R-:W4:Y:S01]  /*0ef0*/  LDC R18, c[0x0][0x608] ;  /* 0x00018200ff127b82 */ /* 0x000f220000000800 */
[----:B------:R-:W-:-:S03]  /*0f00*/  IMAD.MOV.U32 R11, RZ, RZ, -0x1 ;  /* 0xffffffffff0b7424 */ /* 0x000fc600078e00ff */
[-C--:B-1----:R-:W-:Y:S02]  /*0f10*/  SHF.R.U64 R22, R8, R12.reuse, R9 ;  /* 0x0000000c08167219 */ /* 0x082fe40000001209 */
[----:B------:R-:W-:Y:S02]  /*0f20*/  I2FP.F32.U32 R8, R15 ;  /* 0x0000000f00087245 */ /* 0x000fe40000201000 */
[----:B------:R-:W1:Y:S01]  /*0f30*/  LDC R24, c[0x0][0x658] ;  /* 0x00019600ff187b82 */ /* 0x000e620000000800 */
[----:B0-----:R-:W-:Y:S01]  /*0f40*/  ISETP.NE.U32.AND P0, PT, R26, RZ, PT ;  /* 0x000000ff1a00720c */ /* 0x001fe20003f05070 */
[----:B---3--:R-:W-:Y:S01]  /*0f50*/  IMAD.MOV R10, RZ, RZ, -R3 ;  /* 0x000000ffff0a7224 */ /* 0x008fe200078e0a03 */
[----:B------:R-:W-:Y:S01]  /*0f60*/  SHF.R.U32.HI R9, RZ, R12, R9 ;  /* 0x0000000cff097219 */ /* 0x000fe20000011609 */
[----:B------:R-:W-:Y:S01]  /*0f70*/  FMUL R8, R8, UR4 ;  /* 0x0000000408087c20 */ /* 0x000fe20008400000 */
[----:B------:R-:W-:-:S03]  /*0f80*/  ISETP.NE.AND.EX P0, PT, R27, RZ, PT, P0 ;  /* 0x000000ff1b00720c */ /* 0x000fc60003f05300 */
[----:B------:R-:W0:Y:S01]  /*0f90*/  LDC R20, c[0x0][0x148] ;  /* 0x00005200ff147b82 */ /* 0x000e220000000800 */
[----:B--2---:R-:W-:-:S07]  /*0fa0*/  IMAD R3, R7, R10, R6 ;  /* 0x0000000a07037224 */ /* 0x004fce00078e0206 */
[----:B------:R-:W2:Y:S01]  /*0fb0*/  LDC R21, c[0x0][0x600] ;  /* 0x00018000ff157b82 */ /* 0x000ea20000000800 */
[-CC-:B----4-:R-:W-:Y:S02]  /*0fc0*/  SHF.R.U64 R32, R22, R18.reuse, R9.reuse ;  /* 0x0000001216207219 */ /* 0x190fe40000001209 */
[----:B------:R-:W-:Y:S01]  /*0fd0*/  SHF.R.U32.HI R7, RZ, R18, R9 ;  /* 0x00000012ff077219 */ /* 0x000fe20000011609 */
[----:B------:R-:W-:Y:S01]  /*0fe0*/  IMAD.MOV.U32 R9, RZ, RZ, 0x1 ;  /* 0x00000001ff097424 */ /* 0x000fe200078e00ff */
[----:B------:R3:W4:Y:S03]  /*0ff0*/  F2I.U32.TRUNC.NTZ R18, R8 ;  /* 0x0000000800127305 */ /* 0x000726000020f000 */
[----:B------:R-:W0:Y:S01]  /*1000*/  LDC R25, c[0x0][0x648] ;  /* 0x00019200ff197b82 */ /* 0x000e220000000800 */
[-C--:B-1----:R-:W-:Y:S02]  /*1010*/  SHF.L.U32 R6, R11, R24.reuse, RZ ;  /* 0x000000180b067219 */ /* 0x082fe400000006ff */
[----:B------:R-:W-:-:S02]  /*1020*/  SHF.R.U64 R34, R32, R24, R7 ;  /* 0x0000001820227219 */ /* 0x000fc40000001207 */
[----:B------:R-:W-:Y:S02]  /*1030*/  LOP3.LUT R13, RZ, R6, RZ, 0x33, !PT ;  /* 0x00000006ff0d7212 */ /* 0x000fe400078e33ff */
[-C--:B------:R-:W-:Y:S01]  /*1040*/  SHF.R.U32.HI R7, RZ, R24.reuse, R7 ;  /* 0x00000018ff077219 */ /* 0x080fe20000011607 */
[----:B------:R-:W1:Y:S01]  /*1050*/  LDC R29, c[0x0][0x638] ;  /* 0x00018e00ff1d7b82 */ /* 0x000e620000000800 */
[----:B------:R-:W-:Y:S01]  /*1060*/  SHF.L.U32 R12, R9, R24, RZ ;  /* 0x00000018090c7219 */ /* 0x000fe200000006ff */
[----:B------:R-:W-:-:S06]  /*1070*/  IMAD.MOV.U32 R6, RZ, RZ, R34 ;  /* 0x000000ffff067224 */ /* 0x000fcc00078e0022 */
[----:B------:R-:W0:Y:S01]  /*1080*/  LDC R28, c[0x0][0x610] ;  /* 0x00018400ff1c7b82 */ /* 0x000e220000000800 */
[----:B---34-:R-:W-:Y:S05]  /*1090*/  @!P0 BRA `(.L_x_13) ;  /* 0x0000000000288947 */ /* 0x018fea0003800000 */
[----:B------:R-:W3:Y:S02]  /*10a0*/  LDC R11, c[0x0][0x64c] ;  /* 0x00019300ff0b7b82 */ /* 0x000ee40000000800 */
[----:B---3--:R-:W-:-:S05]  /*10b0*/  IADD3 R11, P0, R34, R11, RZ ;  /* 0x0000000b220b7210 */ /* 0x008fca0007f1e0ff */
[----:B------:R-:W-:-:S04]  /*10c0*/  IMAD.X R19, RZ, RZ, R7, P0 ;  /* 0x000000ffff137224 */ /* 0x000fc800000e0607 */
[----:B------:R-:W-:-:S04]  /*10d0*/  IMAD.WIDE.U32 R6, R19, R26, RZ ;  /* 0x0000001a13067225 */ /* 0x000fc800078e00ff */
[----:B------:R-:W-:-:S04]  /*10e0*/  IMAD.WIDE.U32 R8, P0, R11, R27, R6 ;  /* 0x0000001b0b087225 */ /* 0x000fc80007800006 */
[----:B------:R-:W-:-:S04]  /*10f0*/  IMAD.WIDE.U32 R6, R11, R26, RZ ;  /* 0x0000001a0b067225 */ /* 0x000fc800078e00ff */
[----:B------:R-:W-:Y:S01]  /*1100*/  IMAD.X R11, RZ, RZ, RZ, P0 ;  /* 0x000000ffff0b7224 */ /* 0x000fe200000e06ff */
[----:B------:R-:W-:Y:S01]  /*1110*/  IADD3 RZ, P0, R7, R8, RZ ;  /* 0x0000000807ff7210 */ /* 0x000fe20007f1e0ff */
[----:B------:R-:W-:-:S04]  /*1120*/  IMAD.MOV.U32 R10, RZ, RZ, R9 ;  /* 0x000000ffff0a7224 */ /* 0x000fc800078e0009 */
[----:B------:R-:W-:-:S08]  /*1130*/  IMAD.WIDE.U32.X R6, R19, R27, R10, P0 ;  /* 0x0000001b13067225 */ /* 0x000fd000000e040a */
.L_x_13:
[----:B0-----:R-:W-:Y:S01]  /*1140*/  SHF.R.U64 R6, R6, R25, R7 ;  /* 0x0000001906067219 */ /* 0x001fe20000001207 */
[----:B--2---:R-:W-:Y:S01]  /*1150*/  VIADD R7, R21, 0xffffffff ;  /* 0xffffffff15077836 */ /* 0x004fe20000000000 */
[----:B------:R-:W-:Y:S01]  /*1160*/  LOP3.LUT R13, R32, R13, RZ, 0xc0, !PT ;  /* 0x0000000d200d7212 */ /* 0x000fe200078ec0ff */
[----:B------:R-:W-:Y:S02]  /*1170*/  IMAD.MOV R18, RZ, RZ, -R18 ;  /* 0x000000ffff127224 */ /* 0x000fe400078e0a12 */
[----:B------:R-:W-:Y:S01]  /*1180*/  IMAD.MOV R8, RZ, RZ, -R6 ;  /* 0x000000ffff087224 */ /* 0x000fe200078e0a06 */
[----:B------:R-:W-:Y:S01]  /*1190*/  LOP3.LUT R7, R22, R7, RZ, 0xc0, !PT ;  /* 0x0000000716077212 */ /* 0x000fe200078ec0ff */
[----:B------:R-:W-:Y:S02]  /*11a0*/  IMAD R12, R12, R6, R13 ;  /* 0x000000060c0c7224 */ /* 0x000fe400078e020d */
[----:B------:R-:W-:Y:S02]  /*11b0*/  @P1 IMAD R3, R20, R18, R15 ;  /* 0x0000001214031224 */ /* 0x000fe400078e020f */
[----:B-1----:R-:W-:-:S02]  /*11c0*/  IMAD R6, R8, R29, R34 ;  /* 0x0000001d08067224 */ /* 0x002fc400078e0222 */
[----:B------:R-:W-:Y:S02]  /*11d0*/  IMAD R22, R12, R28, R3 ;  /* 0x0000001c0c167224 */ /* 0x000fe400078e0203 */
[----:B------:R-:W-:Y:S02]  /*11e0*/  IMAD R7, R6, R21, R7 ;  /* 0x0000001506077224 */ /* 0x000fe400078e0207 */
[----:B------:R-:W-:Y:S02]  /*11f0*/  IMAD.MOV.U32 R3, RZ, RZ, 0x1 ;  /* 0x00000001ff037424 */ /* 0x000fe400078e00ff */
[----:B------:R-:W-:Y:S01]  /*1200*/  IMAD.MOV.U32 R19, RZ, RZ, R30 ;  /* 0x000000ffff137224 */ /* 0x000fe200078e001e */
[----:B------:R-:W-:Y:S02]  /*1210*/  SEL R18, R7, R22, !P1 ;  /* 0x0000001607127207 */ /* 0x000fe40004800000 */
[----:B------:R-:W-:-:S07]  /*1220*/  SEL R22, R22, R7, !P1 ;  /* 0x0000000716167207 */ /* 0x000fce0004800000 */
.L_x_11:
[----:B------:R-:W-:Y:S05]  /*1230*/  @!P2 BRA `(.L_x_14) ;  /* 0x000000540070a947 */ /* 0x000fea0003800000 */
[----:B------:R-:W-:-:S13]  /*1240*/  ISETP.GT.U32.AND P0, PT, R31, 0x1, PT ;  /* 0x000000011f00780c */ /* 0x000fda0003f04070 */
[----:B------:R-:W-:Y:S05]  /*1250*/  @P0 EXIT ;  /* 0x000000000000094d */ /* 0x000fea0003800000 */
.L_x_15:
[----:B------:R-:W-:-:S08]  /*1260*/  NOP ;  /* 0x0000000000007918 */ /* 0x000fd00000000000 */
[----:B------:R-:W1:Y:S02]  /*1270*/  USETMAXREG.TRY_ALLOC.CTAPOOL UP0, 0xe8 ;  /* 0x000000e8000079c8 */ /* 0x000e640008000600 */
[----:B-1----:R-:W-:-:S13]  /*1280*/  PLOP3.LUT P0, PT, PT, PT, UP0, 0x80, 0x0 ;  /* 0x000000000000781c */ /* 0x002fda0003f0f008 */
[----:B------:R-:W-:Y:S05]  /*1290*/  @!P0 BRA `(.L_x_15) ;  /* 0xfffffffc00f08947 */ /* 0x000fea000383ffff */
[----:B------:R-:W-:-:S13]  /*12a0*/  LOP3.LUT P0, RZ, R3, 0xff, RZ, 0xc0, !PT ;  /* 0x000000ff03ff7812 */ /* 0x000fda000780c0ff */
[----:B------:R-:W-:Y:S05]  /*12b0*/  @!P0 EXIT ;  /* 0x000000000000894d */ /* 0x000fea0003800000 */
[----:B------:R-:W2:Y:S01]  /*12c0*/  LDL.64 R8, [R1] ;  /* 0x0000000001087983 */ /* 0x000ea20000100a00 */
[----:B------:R-:W-:Y:S01]  /*12d0*/  SHF.R.S32.HI R4, RZ, 0x1f, R5 ;  /* 0x0000001fff047819 */ /* 0x000fe20000011405 */
[----:B------:R-:W1:Y:S01]  /*12e0*/  S2UR UR4, SR_CgaCtaId ;  /* 0x00000000000479c3 */ /* 0x000e620000008800 */
[----:B------:R-:W-:Y:S01]  /*12f0*/  UISETP.LT.AND UP0, UPT, UR40, 0x1, UPT ;  /* 0x000000012800788c */ /* 0x000fe2000bf01270 */
[----:B------:R-:W-:Y:S01]  /*1300*/  LOP3.LUT R102, R23, 0x1, RZ, 0xfc, !PT ;  /* 0x0000000117667812 */ /* 0x000fe200078efcff */
[----:B------:R-:W-:Y:S01]  /*1310*/  UIADD3 UR5, UR43, -0x1, URZ ;  /* 0xffffffff2b057890 */ /* 0x000fe2000fffe03f */
[CC--:B------:R-:W-:Y:S01]  /*1320*/  LEA.HI R3, R4.reuse, R5.reuse, RZ, 0x2 ;  /* 0x0000000504037211 */ /* 0x0c0fe200078f10ff */
[----:B------:R-:W-:Y:S01]  /*1330*/  USEL UR42, UR40, 0x1, UP0 ;  /* 0x00000001282a7887 */ /* 0x000fe20008000000 */
[----:B------:R-:W-:Y:S01]  /*1340*/  LEA.HI R4, R4, R5, RZ, 0x5 ;  /* 0x0000000504047211 */ /* 0x000fe200078f28ff */
[----:B------:R-:W-:Y:S01]  /*1350*/  UMOV UR41, 0x400 ;  /* 0x0000040000297882 */ /* 0x000fe20000000000 */
[--C-:B------:R-:W-:Y:S01]  /*1360*/  SHF.R.S32.HI R90, RZ, 0x2, R3.reuse ;  /* 0x00000002ff5a7819 */ /* 0x100fe20000011403 */
[----:B------:R-:W3:Y:S01]  /*1370*/  LDC R96, c[0x0][0x658] ;  /* 0x00019600ff607b82 */ /* 0x000ee20000000800 */
[----:B------:R-:W-:Y:S01]  /*1380*/  SHF.R.S32.HI R7, RZ, 0x1f, R3 ;  /* 0x0000001fff077819 */ /* 0x000fe20000011403 */
[----:B------:R-:W-:Y:S01]  /*1390*/  UISETP.NE.AND UP0, UPT, UR5, URZ, UPT ;  /* 0x0000003f0500728c */ /* 0x000fe2000bf05270 */
[----:B------:R-:W-:Y:S01]  /*13a0*/  LOP3.LUT R6, R3, 0xfffffffc, RZ, 0xc0, !PT ;  /* 0xfffffffc03067812 */ /* 0x000fe200078ec0ff */
[----:B------:R-:W-:Y:S01]  /*13b0*/  ULDC UR6, c[0x0][0x284] ;  /* 0x0000a10000067ab9 */ /* 0x000fe20000000800 */
[----:B------:R-:W-:Y:S01]  /*13c0*/  LEA.HI R7, R7, R90, RZ, 0x3 ;  /* 0x0000005a07077211 */ /* 0x000fe200078f18ff */
[----:B------:R-:W-:Y:S01]  /*13d0*/  USHF.L.U32 UR45, UR40, 0x1, URZ ;  /* 0x00000001282d7899 */ /* 0x000fe2000800063f */
[----:B------:R-:W-:Y:S01]  /*13e0*/  SHF.R.S32.HI R3, RZ, 0x5, R4 ;  /* 0x00000005ff037819 */ /* 0x000fe20000011404 */
[----:B------:R-:W4:Y:S01]  /*13f0*/  LDC.64 R94, c[0x0][0x5c8] ;  /* 0x00017200ff5e7b82 */ /* 0x000f220000000a00 */
[----:B------:R-:W-:Y:S01]  /*1400*/  LOP3.LUT R7, R7, 0xfffffff8, RZ, 0xc0, !PT ;  /* 0xfffffff807077812 */ /* 0x000fe200078ec0ff */
[----:B------:R-:W-:Y:S01]  /*1410*/  IMAD.IADD R6, R5, 0x1, -R6 ;  /* 0x0000000105067824 */ /* 0x000fe200078e0a06 */
[----:B------:R-:W-:Y:S01]  /*1420*/  UIADD3 UR42, -UR42, UR40, URZ ;  /* 0x000000282a2a7290 */ /* 0x000fe2000fffe13f */
[----:B------:R-:W-:-:S02]  /*1430*/  IMAD.MOV.U32 R5, RZ, RZ, 0x1 ;  /* 0x00000001ff057424 */ /* 0x000fc400078e00ff */
[----:B------:R-:W-:Y:S01]  /*1440*/  IMAD.IADD R90, R90, 0x1, -R7 ;  /* 0x000000015a5a7824 */ /* 0x000fe200078e0a07 */
[----:B-1----:R-:W-:Y:S01]  /*1450*/  ULEA UR41, UR4, UR41, 0x18 ;  /* 0x0000002904297291 */ /* 0x002fe2000f8ec03f */
[----:B------:R-:W1:Y:S01]  /*1460*/  LDC R97, c[0x0][0x288] ;  /* 0x0000a200ff617b82 */ /* 0x000e620000000800 */
[----:B------:R-:W-:Y:S01]  /*1470*/  USHF.L.U32 UR4, UR5, 0x3, URZ ;  /* 0x0000000305047899 */ /* 0x000fe2000800063f */
[--C-:B------:R-:W-:Y:S01]  /*1480*/  IMAD R101, R3, -0x10, -R90.reuse ;  /* 0xfffffff003657824 */ /* 0x100fe200078e0a5a */
[--C-:B------:R-:W-:Y:S01]  /*1490*/  SHF.R.S32.HI R91, RZ, 0x1f, R90.reuse ;  /* 0x0000001fff5b7819 */ /* 0x100fe2000001145a */
[----:B------:R-:W-:Y:S01]  /*14a0*/  USEL UR5, URZ, 0x1, UP0 ;  /* 0x000000013f057887 */ /* 0x000fe20008000000 */
[----:B------:R-:W-:Y:S01]  /*14b0*/  IMAD.SHL.U32 R92, R6, 0x2, RZ ;  /* 0x00000002065c7824 */ /* 0x000fe200078e00ff */
[----:B------:R-:W-:Y:S01]  /*14c0*/  UIADD3 UR46, UR41, 0xa0, URZ ;  /* 0x000000a0292e7890 */ /* 0x000fe2000fffe03f */
[----:B------:R-:W-:Y:S01]  /*14d0*/  VIADD R101, R101, UR6 ;  /* 0x0000000665657c36 */ /* 0x000fe20008000000 */
[----:B------:R-:W0:Y:S01]  /*14e0*/  LDC R99, c[0x0][0x600] ;  /* 0x00018000ff637b82 */ /* 0x000e220000000800 */
[----:B------:R-:W-:Y:S01]  /*14f0*/  IMAD.WIDE R90, R3, 0x10, R90 ;  /* 0x00000010035a7825 */ /* 0x000fe200078e025a */
[----:B------:R-:W-:Y:S01]  /*1500*/  ULOP3.LUT UR4, UR4, 0x8, URZ, 0xc0, !UPT ;  /* 0x0000000804047892 */ /* 0x000fe2000f8ec03f */
[----:B------:R-:W-:Y:S01]  /*1510*/  SHF.R.S32.HI R93, RZ, 0x1f, R92 ;  /* 0x0000001fff5d7819 */ /* 0x000fe2000001145c */
[----:B------:R-:W-:Y:S01]  /*1520*/  ULEA UR43, UR43, UR46, 0x3 ;  /* 0x0000002e2b2b7291 */ /* 0x000fe2000f8e183f */
[----:B------:R-:W-:Y:S01]  /*1530*/  IMAD.MOV.U32 R3, RZ, RZ, -0x1 ;  /* 0xffffffffff037424 */ /* 0x000fe200078e00ff */
[----:B------:R-:W-:Y:S01]  /*1540*/  ULOP3.LUT UR47, UR4, 0x8, URZ, 0x3c, !UPT ;  /* 0x00000008042f7892 */ /* 0x000fe2000f8e3c3f */
[----:B------:R-:W-:Y:S01]  /*1550*/  IMAD.U32 R103, RZ, RZ, UR5 ;  /* 0x00000005ff677e24 */ /* 0x000fe2000f8e00ff */
[C---:B----4-:R-:W-:Y:S01]  /*1560*/  SHF.L.U64.HI R95, R94.reuse, 0x3, R95 ;  /* 0x000000035e5f7819 */ /* 0x050fe2000001025f */
[----:B------:R-:W-:Y:S01]  /*1570*/  IMAD.SHL.U32 R94, R94, 0x8, RZ ;  /* 0x000000085e5e7824 */ /* 0x000fe200078e00ff */
[-C--:B---3--:R-:W-:Y:S01]  /*1580*/  SHF.L.U32 R3, R3, R96.reuse, RZ ;  /* 0x0000006003037219 */ /* 0x088fe200000006ff */
[----:B------:R-:W-:Y:S01]  /*1590*/  ULOP3.LUT UR44, UR4, 0x18, URZ, 0x3c, !UPT ;  /* 0x00000018042c7892 */ /* 0x000fe2000f8e3c3f */
[----:B------:R-:W-:-:S02]  /*15a0*/  SHF.L.U32 R96, R5, R96, RZ ;  /* 0x0000006005607219 */ /* 0x000fc400000006ff */
[----:B------:R-:W-:Y:S01]  /*15b0*/  LOP3.LUT R100, RZ, R3, RZ, 0x33, !PT ;  /* 0x00000003ff647212 */ /* 0x000fe200078e33ff */
[----:B-1----:R-:W-:Y:S02]  /*15c0*/  IMAD R97, R6, -0x2, R97 ;  /* 0xfffffffe06617824 */ /* 0x002fe400078e0261 */
[----:B0-----:R-:W-:Y:S01]  /*15d0*/  VIADD R99, R99, 0xffffffff ;  /* 0xffffffff63637836 */ /* 0x001fe20000000000 */
[----:B--2---:R-:W-:-:S07]  /*15e0*/  SHF.L.U64.HI R98, R8, 0x1, R0 ;  /* 0x0000000108627819 */ /* 0x004fce0000010200 */
.L_x_163:
[----:B------:R-:W-:-:S04]  /*15f0*/  SHF.L.U32 R0, R103, 0x1f, RZ ;  /* 0x0000001f67007819 */ /* 0x000fc800000006ff */
[----:B------:R-:W0:Y:S02]  /*1600*/  SYNCS.PHASECHK.TRANS64.TRYWAIT P0, [UR43+-0x8], R0 ;  /* 0xfffff800ff0075a7 */ /* 0x000e24000800016b */
[----:B01-34-:R-:W-:Y:S05]  /*1610*/  @!P0 BRA `(.L_x_16) ;  /* 0x0000006400148947 */ /* 0x01bfea0003800000 */
.L_x_190:
[----:B------:R-:W-:Y:S02]  /*1620*/  ULDC UR4, c[0x0][0x28c] ;  /* 0x0000a30000047ab9 */ /* 0x000fe40000000800 */
[----:B------:R-:W-:-:S13]  /*1630*/  ISETP.LT.AND P0, PT, RZ, UR4, PT ;  /* 0x00000004ff007c0c */ /* 0x000fda000bf01270 */
[----:B------:R-:W-:Y:S05]  /*1640*/  @P0 BRA `(.L_x_17) ;  /* 0x0000000000400947 */ /* 0x000fea0003800000 */
[----:B0-----:R-:W-:Y:S01]  /*1650*/  MOV R0, 0x0 ;  /* 0x0000000000007802 */ /* 0x001fe20000000f00 */
[----:B------:R-:W-:Y:S01]  /*1660*/  ULDC.64 UR4, c[0x4][0x68] ;  /* 0x01001a0000047ab9 */ /* 0x000fe20000000a00 */
[----:B------:R-:W-:Y:S01]  /*1670*/  ULDC.64 UR6, c[0x4][0x8] ;  /* 0x0100020000067ab9 */ /* 0x000fe20000000a00 */
[----:B------:R-:W-:Y:S01]  /*1680*/  IMAD.U32 R4, RZ, RZ, UR4 ;  /* 0x00000004ff047e24 */ /* 0x000fe2000f8e00ff */
[----:B------:R0:W1:Y:S01]  /*1690*/  LDC.64 R14, c[0x4][R0] ;  /* 0x01000000000e7b82 */ /* 0x0000620000000a00 */
[----:B------:R-:W-:Y:S01]  /*16a0*/  IMAD.U32 R5, RZ, RZ, UR5 ;  /* 0x00000005ff057e24 */ /* 0x000fe2000f8e00ff */
[----:B------:R-:W-:Y:S01]  /*16b0*/  ULDC.64 UR4, c[0x4][0x70] ;  /* 0x01001c0000047ab9 */ /* 0x000fe20000000a00 */
[----:B------:R-:W-:Y:S02]  /*16c0*/  IMAD.U32 R10, RZ, RZ, UR6 ;  /* 0x00000006ff0a7e24 */ /* 0x000fe4000f8e00ff */
[----:B------:R-:W-:Y:S02]  /*16d0*/  IMAD.U32 R6, RZ, RZ, UR4 ;  /* 0x00000004ff067e24 */ /* 0x000fe4000f8e00ff */
[----:B------:R-:W-:-:S02]  /*16e0*/  IMAD.U32 R7, RZ, RZ, UR5 ;  /* 0x00000005ff077e24 */ /* 0x000fc4000f8e00ff */
[----:B------:R-:W-:Y:S02]  /*16f0*/  IMAD.U32 R11, RZ, RZ, UR7 ;  /* 0x00000007ff0b7e24 */ /* 0x000fe4000f8e00ff */
[----:B------:R-:W-:Y:S02]  /*1700*/  IMAD.MOV.U32 R8, RZ, RZ, 0x1e1 ;  /* 0x000001e1ff087424 */ /* 0x000fe400078e00ff */
[----:B------:R-:W-:Y:S02]  /*1710*/  IMAD.MOV.U32 R12, RZ, RZ, 0x1 ;  /* 0x00000001ff0c7424 */ /* 0x000fe400078e00ff */
[----:B0-----:R-:W-:-:S07]  /*1720*/  IMAD.MOV.U32 R13, RZ, RZ, RZ ;  /* 0x000000ffff0d7224 */ /* 0x001fce00078e00ff */
[----:B------:R-:W-:-:S07]  /*1730*/  LEPC R20, `(.L_x_17) ;  /* 0x000000001014794e */ /* 0x000fce0000000000 */
[----:B-1---5:R-:W-:Y:S05]  /*1740*/  CALL.ABS.NOINC R14 ;  /* 0x000000000e007343 */ /* 0x022fea0003c00000 */
.L_x_17:
[----:B------:R-:W-:-:S13]  /*1750*/  ISETP.NE.AND P0, PT, R102, 0x3, PT ;  /* 0x000000036600780c */ /* 0x000fda0003f05270 */
[----:B------:R-:W-:Y:S05]  /*1760*/  @!P0 BRA `(.L_x_18) ;  /* 0x0000000000048947 */ /* 0x000fea0003800000 */
[----:B------:R-:W-:Y:S01]  /*1770*/  BPT.TRAP 0x1 ;  /* 0x000000040000795c */ /* 0x000fe20000300000 */
.L_x_18:
[----:B0-----:R-:W-:Y:S02]  /*1780*/  IMAD.U32 R3, RZ, RZ, UR38 ;  /* 0x00000026ff037e24 */ /* 0x001fe4000f8e00ff */
[----:B------:R-:W-:-:S03]  /*1790*/  IMAD.U32 R0, RZ, RZ, UR39 ;  /* 0x00000027ff007e24 */ /* 0x000fc6000f8e00ff */
[----:B------:R-:W-:Y:S02]  /*17a0*/  LEA R3, R3, UR41, 0x3 ;  /* 0x0000002903037c11 */ /* 0x000fe4000f8e18ff */
[----:B------:R-:W-:-:S04]  /*17b0*/  SHF.L.U32 R0, R0, 0x1f, RZ ;  /* 0x0000001f00007819 */ /* 0x000fc800000006ff */
[----:B------:R0:W1:Y:S01]  /*17c0*/  SYNCS.PHASECHK.TRANS64.TRYWAIT P1, [R3+URZ], R0 ;  /* 0x00000000030075a7 */ /* 0x000062000802017f */
[----:B------:R-:W-:Y:S05]  /*17d0*/  @!P0 BRA `(.L_x_19) ;  /* 0x0000000000048947 */ /* 0x000fea0003800000 */
[----:B------:R-:W-:Y:S01]  /*17e0*/  BPT.TRAP 0x1 ;  /* 0x000000040000795c */ /* 0x000fe20000300000 */
.L_x_19:
[----:B------:R-:W-:-:S05]  /*17f0*/  IMAD.U32 R4, RZ, RZ, UR42 ;  /* 0x0000002aff047e24 */ /* 0x000fca000f8e00ff */
[----:B------:R-:W-:Y:S01]  /*1800*/  ISETP.GE.AND P2, PT, R4, 0x1, PT ;  /* 0x000000010400780c */ /* 0x000fe20003f46270 */
[----:B-1----:R-:W-:-:S12]  /*1810*/  @P1 BRA `(.L_x_20) ;  /* 0x0000000000081947 */ /* 0x002fd80003800000 */
[----:B------:R-:W1:Y:S02]  /*1820*/  SYNCS.PHASECHK.TRANS64.TRYWAIT P1, [R3+URZ], R0 ;  /* 0x00000000030075a7 */ /* 0x000e64000802017f */
[----:B-1----:R-:W-:Y:S05]  /*1830*/  @!P1 BRA `(.L_x_21) ;  /* 0x0000006000a49947 */ /* 0x002fea0003800000 */
.L_x_20:
[----:B------:R-:W-:Y:S05]  /*1840*/  WARPSYNC.ALL ;  /* 0x0000000000007948 */ /* 0x000fea0003800000 */
[----:B------:R-:W-:Y:S01]  /*1850*/  UIADD3 UR4, UR41, 0x180, URZ ;  /* 0x0000018029047890 */ /* 0x000fe2000fffe03f */
[----:B------:R-:W-:Y:S01]  /*1860*/  WARPGROUP.ARRIVE ;  /* 0x00000000000079c5 */ /* 0x000fe20000000000 */
[----:B------:R-:W-:Y:S02]  /*1870*/  UIADD3 UR5, UR41, 0x12180, URZ ;  /* 0x0001218029057890 */ /* 0x000fe4000fffe03f */
[----:B------:R-:W-:Y:S02]  /*1880*/  USHF.R.U32.HI UR4, URZ, 0x4, UR4 ;  /* 0x000000043f047899 */ /* 0x000fe40008011604 */
[----:B------:R-:W-:-:S02]  /*1890*/  USHF.R.U32.HI UR5, URZ, 0x4, UR5 ;  /* 0x000000043f057899 */ /* 0x000fc40008011605 */
[----:B------:R-:W-:Y:S02]  /*18a0*/  ULOP3.LUT UR4, UR4, 0x3fff, URZ, 0xc0, !UPT ;  /* 0x00003fff04047892 */ /* 0x000fe4000f8ec03f */
[----:B------:R-:W-:Y:S02]  /*18b0*/  ULOP3.LUT UR5, UR5, 0x3fff, URZ, 0xc0, !UPT ;  /* 0x00003fff05057892 */ /* 0x000fe4000f8ec03f */
[----:B------:R-:W-:Y:S02]  /*18c0*/  ULOP3.LUT UR8, UR4, 0x10000, URZ, 0xfc, !UPT ;  /* 0x0001000004087892 */ /* 0x000fe4000f8efc3f */
[----:B------:R-:W-:Y:S02]  /*18d0*/  ULOP3.LUT UR9, UR5, 0x10000, URZ, 0xfc, !UPT ;  /* 0x0001000005097892 */ /* 0x000fe4000f8efc3f */
[----:B------:R-:W-:Y:S02]  /*18e0*/  ULEA UR10, UR38, UR8, 0x9 ;  /* 0x00000008260a7291 */ /* 0x000fe4000f8e483f */
[----:B------:R-:W-:Y:S01]  /*18f0*/  ULEA UR11, UR38, UR9, 0xa ;  /* 0x00000009260b7291 */ /* 0x000fe2000f8e503f */
[----:B------:R-:W-:Y:S01]  /*1900*/  UMOV UR5, 0x40000040 ;  /* 0x4000004000057882 */ /* 0x000fe20000000000 */
[----:B------:R-:W-:-:S03]  /*1910*/  UMOV UR7, 0x40000040 ;  /* 0x4000004000077882 */ /* 0x000fc60000000000 */
[----:B------:R-:W-:Y:S02]  /*1920*/  UMOV UR4, UR10 ;  /* 0x0000000a00047c82 */ /* 0x000fe40008000000 */
[----:B------:R-:W-:Y:S02]  /*1930*/  UMOV UR6, UR11 ;  /* 0x0000000b00067c82 */ /* 0x000fe40008000000 */
[----:B------:R-:W-:Y:S01]  /*1940*/  HGMMA.64x128x16.F32.BF16 R24, gdesc[UR4], RZ, !UPT, gsb0 ;  /* 0x01e00000041879f0 */ /* 0x000fe2000c0018ff */
[----:B------:R-:W-:Y:S02]  /*1950*/  UIADD3 UR4, UR10, 0x2, URZ ;  /* 0x000000020a047890 */ /* 0x000fe4000fffe03f */
[----:B------:R-:W-:Y:S01]  /*1960*/  UIADD3 UR6, UR11, 0x2, URZ ;  /* 0x000000020b067890 */ /* 0x000fe2000fffe03f */
[----:B------:R-:W-:Y:S01]  /*1970*/  UMOV UR5, 0x40000040 ;  /* 0x4000004000057882 */ /* 0x000fe20000000000 */
[----:B------:R-:W-:Y:S01]  /*1980*/  UMOV UR7, 0x40000040 ;  /* 0x4000004000077882 */ /* 0x000fe20000000000 */
[----:B------:R-:W-:-:S02]  /*1990*/  WARPGROUP.DEPBAR.LE gsb0, 0x0 ;  /* 0x00008000000079c5 */ /* 0x000fc40000010000 */
[----:B------:R-:W-:-:S06]  /*19a0*/  WARPGROUP.ARRIVE ;  /* 0x00000000000079c5 */ /* 0x000fcc0000000000 */
[----:B------:R-:W-:Y:S01]  /*19b0*/  HGMMA.64x128x16.F32.BF16 R24, gdesc[UR4], R24, gsb0 ;  /* 0x01e00000041879f0 */ /* 0x000fe20008001818 */
[----:B------:R-:W-:Y:S02]  /*19c0*/  UIADD3 UR4, UR10, 0x4, URZ ;  /* 0x000000040a047890 */ /* 0x000fe4000fffe03f */
[----:B------:R-:W-:Y:S01]  /*19d0*/  UIADD3 UR6, UR11, 0x4, URZ ;  /* 0x000000040b067890 */ /* 0x000fe2000fffe03f */
[----:B------:R-:W-:Y:S01]  /*19e0*/  UMOV UR5, 0x40000040 ;  /* 0x4000004000057882 */ /* 0x000fe20000000000 */
[----:B------:R-:W-:Y:S01]  /*19f0*/  UMOV UR7, 0x40000040 ;  /* 0x4000004000077882 */ /* 0x000fe20000000000 */
[----:B------:R-:W-:Y:S02]  /*1a00*/  WARPGROUP.DEPBAR.LE gsb0, 0x0 ;  /* 0x00008000000079c5 */ /* 0x000fe40000010000 */
        /* <DEDUP_REMOVED lines=8> */
[----:B------:R-:W-:Y:S03]  /*1a90*/  HGMMA.64x128x16.F32.BF16 R24, gdesc[UR4], R24, gsb0 ;  /* 0x01e00000041879f0 */ /* 0x000fe60008001818 */
[----:B------:R-:W-:Y:S02]  /*1aa0*/  WARPGROUP.DEPBAR.LE gsb0, 0x0 ;  /* 0x00008000000079c5 */ /* 0x000fe40000010000 */
[----:B------:R-:W-:Y:S05]  /*1ab0*/  @!P2 BRA `(.L_x_22) ;  /* 0x000000040010a947 */ /* 0x000fea0003800000 */
[----:B------:R-:W-:Y:S01]  /*1ac0*/  UIADD3 UR4, UR38, 0x1, URZ ;  /* 0x0000000126047890 */ /* 0x000fe2000fffe03f */
[----:B01----:R-:W-:Y:S01]  /*1ad0*/  IMAD.U32 R0, RZ, RZ, UR42 ;  /* 0x0000002aff007e24 */ /* 0x003fe2000f8e00ff */
[----:B------:R-:W-:Y:S02]  /*1ae0*/  UMOV UR11, UR38 ;  /* 0x00000026000b7c82 */ /* 0x000fe40008000000 */
[----:B------:R-:W-:-:S04]  /*1af0*/  UISETP.NE.AND UP0, UPT, UR4, 0x9, UPT ;  /* 0x000000090400788c */ /* 0x000fc8000bf05270 */
[----:B------:R-:W-:Y:S02]  /*1b00*/  USEL UR5, URZ, 0x1, UP0 ;  /* 0x000000013f057887 */ /* 0x000fe40008000000 */
[----:B------:R-:W-:Y:S02]  /*1b10*/  USEL UR10, UR4, URZ, UP0 ;  /* 0x0000003f040a7287 */ /* 0x000fe40008000000 */
[----:B------:R-:W-:-:S06]  /*1b20*/  ULOP3.LUT UR5, UR39, UR5, URZ, 0x3c, !UPT ;  /* 0x0000000527057292 */ /* 0x000fcc000f8e3c3f */
[----:B------:R-:W-:-:S07]  /*1b30*/  IMAD.U32 R5, RZ, RZ, UR5 ;  /* 0x00000005ff057e24 */ /* 0x000fce000f8e00ff */
.L_x_29:
[----:B01----:R-:W-:Y:S05]  /*1b40*/  @!P0 BRA `(.L_x_23) ;  /* 0x0000000000048947 */ /* 0x003fea0003800000 */
[----:B------:R-:W-:Y:S01]  /*1b50*/  BPT.TRAP 0x1 ;  /* 0x000000040000795c */ /* 0x000fe20000300000 */
.L_x_23:
[----:B------:R-:W-:Y:S01]  /*1b60*/  ULEA UR4, UR10, UR41, 0x3 ;  /* 0x000000290a047291 */ /* 0x000fe2000f8e183f */
[----:B------:R-:W-:-:S08]  /*1b70*/  SHF.L.U32 R3, R5, 0x1f, RZ ;  /* 0x0000001f05037819 */ /* 0x000fd000000006ff */
[----:B------:R0:W1:Y:S01]  /*1b80*/  SYNCS.PHASECHK.TRANS64.TRYWAIT P1, [UR4], R3 ;  /* 0x00000003ff0075a7 */ /* 0x0000620008020144 */
[----:B------:R-:W-:Y:S05]  /*1b90*/  @!P0 BRA `(.L_x_24) ;  /* 0x0000000000048947 */ /* 0x000fea0003800000 */
[----:B------:R-:W-:Y:S01]  /*1ba0*/  BPT.TRAP 0x1 ;  /* 0x000000040000795c */ /* 0x000fe20000300000 */
.L_x_24:
[----:B-1----:R-:W-:Y:S05]  /*1bb0*/  @P1 BRA `(.L_x_25) ;  /* 0x0000000000081947 */ /* 0x002fea0003800000 */
[----:B------:R-:W1:Y:S02]  /*1bc0*/  SYNCS.PHASECHK.TRANS64.TRYWAIT P1, [UR4], R3 ;  /* 0x00000003ff0075a7 */ /* 0x000e640008020144 */
[----:B-1----:R-:W-:Y:S05]  /*1bd0*/  @!P1 BRA `(.L_x_26) ;  /* 0x0000005c00d09947 */ /* 0x002fea0003800000 */
.L_x_25:
[----:B------:R-:W-:Y:S01]  /*1be0*/  ULEA UR12, UR10, UR8, 0x9 ;  /* 0x000000080a0c7291 */ /* 0x000fe2000f8e483f */
[----:B------:R-:W-:Y:S01]  /*1bf0*/  WARPGROUP.ARRIVE ;  /* 0x00000000000079c5 */ /* 0x000fe20000000000 */
[----:B------:R-:W-:Y:S01]  /*1c00*/  ULEA UR13, UR10, UR9, 0xa ;  /* 0x000000090a0d7291 */ /* 0x000fe2000f8e503f */
[----:B------:R-:W-:Y:S01]  /*1c10*/  UMOV UR5, 0x40000040 ;  /* 0x4000004000057882 */ /* 0x000fe20000000000 */
[----:B------:R-:W-:-:S03]  /*1c20*/  UMOV UR7, 0x40000040 ;  /* 0x4000004000077882 */ /* 0x000fc60000000000 */
[----:B------:R-:W-:Y:S02]  /*1c30*/  UMOV UR4, UR12 ;  /* 0x0000000c00047c82 */ /* 0x000fe40008000000 */
[----:B------:R-:W-:Y:S02]  /*1c40*/  UMOV UR6, UR13 ;  /* 0x0000000d00067c82 */ /* 0x000fe40008000000 */
[----:B------:R-:W-:Y:S01]  /*1c50*/  HGMMA.64x128x16.F32.BF16 R24, gdesc[UR4], R24, gsb0 ;  /* 0x01e00000041879f0 */ /* 0x000fe20008001818 */
        /* <DEDUP_REMOVED lines=23> */
[----:B------:R-:W-:Y:S01]  /*1dd0*/  BPT.TRAP 0x1 ;  /* 0x000000040000795c */ /* 0x000fe20000300000 */
.L_x_27:
[----:B------:R-:W-:Y:S01]  /*1de0*/  ULEA UR4, UR11, UR41, 0x3 ;  /* 0x000000290b047291 */ /* 0x000fe2000f8e183f */
[----:B------:R-:W-:-:S03]  /*1df0*/  ISETP.GT.U32.AND P1, PT, R23, 0x1, PT ;  /* 0x000000011700780c */ /* 0x000fc60003f24070 */
[----:B------:R-:W-:-:S04]  /*1e00*/  UIADD3 UR4, UR4, 0x48, URZ ;  /* 0x0000004804047890 */ /* 0x000fc8000fffe03f */
[----:B------:R-:W-:-:S09]  /*1e10*/  UPRMT UR4, URZ, 0x654, UR4 ;  /* 0x000006543f047896 */ /* 0x000fd20008000004 */
[----:B------:R-:W-:Y:S01]  /*1e20*/  SYNCS.ARRIVE.TRANS64.RED.A1T0 RZ, [UR4], RZ ;  /* 0x000000ffffff79a7 */ /* 0x000fe20008100404 */
[----:B------:R-:W-:Y:S05]  /*1e30*/  @P1 BRA `(.L_x_28) ;  /* 0x0000000000041947 */ /* 0x000fea0003800000 */
[----:B------:R-:W-:Y:S01]  /*1e40*/  BPT.TRAP 0x1 ;  /* 0x000000040000795c */ /* 0x000fe20000300000 */
.L_x_28:
[----:B------:R-:W-:Y:S01]  /*1e50*/  UIADD3 UR10, UR10, 0x1, URZ ;  /* 0x000000010a0a7890 */ /* 0x000fe2000fffe03f */
[C---:B------:R-:W-:Y:S01]  /*1e60*/  ISETP.GT.AND P1, PT, R0.reuse, 0x1, PT ;  /* 0x000000010000780c */ /* 0x040fe20003f24270 */
[----:B------:R-:W-:Y:S01]  /*1e70*/  UIADD3 UR11, UR11, 0x1, URZ ;  /* 0x000000010b0b7890 */ /* 0x000fe2000fffe03f */
[----:B------:R-:W-:Y:S01]  /*1e80*/  VIADD R0, R0, 0xffffffff ;  /* 0xffffffff00007836 */ /* 0x000fe20000000000 */
[----:B------:R-:W-:Y:S02]  /*1e90*/  UISETP.NE.AND UP0, UPT, UR10, 0x9, UPT ;  /* 0x000000090a00788c */ /* 0x000fe4000bf05270 */
[----:B------:R-:W-:Y:S02]  /*1ea0*/  UISETP.NE.AND UP1, UPT, UR11, 0x9, UPT ;  /* 0x000000090b00788c */ /* 0x000fe4000bf25270 */
[----:B------:R-:W-:Y:S02]  /*1eb0*/  USEL UR4, URZ, 0x1, UP0 ;  /* 0x000000013f047887 */ /* 0x000fe40008000000 */
[----:B------:R-:W-:-:S02]  /*1ec0*/  USEL UR10, UR10, URZ, UP0 ;  /* 0x0000003f0a0a7287 */ /* 0x000fc40008000000 */
[----:B------:R-:W-:Y:S02]  /*1ed0*/  USEL UR11, UR11, URZ, UP1 ;  /* 0x0000003f0b0b7287 */ /* 0x000fe40008800000 */
[----:B------:R-:W-:Y:S01]  /*1ee0*/  LOP3.LUT R5, R5, UR4, RZ, 0x3c, !PT ;  /* 0x0000000405057c12 */ /* 0x000fe2000f8e3cff */
[----:B------:R-:W-:Y:S09]  /*1ef0*/  @P1 BRA `(.L_x_29) ;  /* 0xfffffffc00101947 */ /* 0x000ff2000383ffff */
.L_x_22:
[----:B01----:R-:W0:Y:S01]  /*1f00*/  LDC R0, c[0x0][0x28c] ;  /* 0x0000a300ff007b82 */ /* 0x003e220000000800 */
[----:B------:R-:W-:-:S04]  /*1f10*/  IMAD.U32 R3, RZ, RZ, UR47 ;  /* 0x0000002fff037e24 */ /* 0x000fc8000f8e00ff */
[----:B------:R1:W-:Y:S01]  /*1f20*/  SYNCS.ARRIVE.TRANS64.A1T0 RZ, [R3+UR46], RZ ;  /* 0x000000ff03ff79a7 */ /* 0x0003e2000810002e */
[----:B0-----:R-:W-:-:S13]  /*1f30*/  ISETP.GE.AND P1, PT, R0, 0x1, PT ;  /* 0x000000010000780c */ /* 0x001fda0003f26270 */
[----:B-1----:R-:W-:Y:S05]  /*1f40*/  @!P1 BRA `(.L_x_30) ;  /* 0x0000000000349947 */ /* 0x002fea0003800000 */
[----:B------:R-:W-:Y:S05]  /*1f50*/  @!P0 BRA `(.L_x_31) ;  /* 0x0000000000048947 */ /* 0x000fea0003800000 */
[----:B------:R-:W-:Y:S01]  /*1f60*/  BPT.TRAP 0x1 ;  /* 0x000000040000795c */ /* 0x000fe20000300000 */
.L_x_31:
[----:B------:R-:W-:Y:S01]  /*1f70*/  UIADD3 UR6, UR38, UR42, URZ ;  /* 0x0000002a26067290 */ /* 0x000fe2000fffe03f */
[----:B------:R-:W-:-:S03]  /*1f80*/  ISETP.GT.U32.AND P0, PT, R23, 0x1, PT ;  /* 0x000000011700780c */ /* 0x000fc60003f04070 */
[----:B------:R-:W-:-:S04]  /*1f90*/  UIMAD.WIDE.U32 UR4, UR6, 0x38e38e39, URZ ;  /* 0x38e38e39060478a5 */ /* 0x000fc8000f8e003f */
[----:B------:R-:W-:-:S04]  /*1fa0*/  USHF.R.U32.HI UR4, URZ, 0x1, UR5 ;  /* 0x000000013f047899 */ /* 0x000fc80008011605 */
[----:B------:R-:W-:-:S04]  /*1fb0*/  UIMAD UR6, UR4, -0x9, UR6 ;  /* 0xfffffff7040678a4 */ /* 0x000fc8000f8e0206 */
[----:B------:R-:W-:-:S04]  /*1fc0*/  ULEA UR6, UR6, UR41, 0x3 ;  /* 0x0000002906067291 */ /* 0x000fc8000f8e183f */
[----:B------:R-:W-:-:S04]  /*1fd0*/  UIADD3 UR6, UR6, 0x48, URZ ;  /* 0x0000004806067890 */ /* 0x000fc8000fffe03f */
[----:B------:R-:W-:-:S09]  /*1fe0*/  UPRMT UR6, URZ, 0x654, UR6 ;  /* 0x000006543f067896 */ /* 0x000fd20008000006 */
[----:B------:R-:W-:Y:S01]  /*1ff0*/  SYNCS.ARRIVE.TRANS64.RED.A1T0 RZ, [UR6], RZ ;  /* 0x000000ffffff79a7 */ /* 0x000fe20008100406 */
[----:B------:R-:W-:Y:S05]  /*2000*/  @P0 BRA `(.L_x_30) ;  /* 0x0000000000040947 */ /* 0x000fea0003800000 */
[----:B------:R-:W-:Y:S01]  /*2010*/  BPT.TRAP 0x1 ;  /* 0x000000040000795c */ /* 0x000fe20000300000 */
.L_x_30:
[----:B------:R-:W-:Y:S01]  /*2020*/  SHF.L.U32 R0, R103, 0x1f, RZ ;  /* 0x0000001f67007819 */ /* 0x000fe200000006ff */
[----:B------:R-:W-:Y:S01]  /*2030*/  UIADD3 UR38, UR38, UR45, URZ ;  /* 0x0000002d26267290 */ /* 0x000fe2000fffe03f */
[----:B------:R-:W-:Y:S01]  /*2040*/  SHF.R.S32.HI R9, RZ, 0x1f, R19 ;  /* 0x0000001fff097819 */ /* 0x000fe20000011413 */
[----:B------:R-:W-:Y:S01]  /*2050*/  UISETP.GE.U32.AND UP1, UPT, UR45, 0x9, UPT ;  /* 0x000000092d00788c */ /* 0x000fe2000bf26070 */
[----:B------:R-:W0:Y:S01]  /*2060*/  SYNCS.PHASECHK.TRANS64.TRYWAIT P0, [UR43+0x8], R0 ;  /* 0x00000800ff0075a7 */ /* 0x000e22000800016b */
[----:B------:R-:W-:-:S04]  /*2070*/  UISETP.GT.U32.AND UP0, UPT, UR38, 0x8, UPT ;  /* 0x000000082600788c */ /* 0x000fc8000bf04070 */
[----:B------:R-:W-:-:S04]  /*2080*/  UISETP.LT.U32.AND UP0, UPT, UR45, 0x9, UP0 ;  /* 0x000000092d00788c */ /* 0x000fc80008701070 */
[----:B------:R-:W-:Y:S02]  /*2090*/  USEL UR6, URZ, 0x1, !UP0 ;  /* 0x000000013f067887 */ /* 0x000fe4000c000000 */
[----:B------:R-:W-:Y:S02]  /*20a0*/  @UP1 UIMAD.WIDE.U32 UR4, UR38, 0x38e38e39, URZ ;  /* 0x38e38e39260418a5 */ /* 0x000fe4000f8e003f */
[----:B------:R-:W-:Y:S02]  /*20b0*/  ULOP3.LUT UR39, UR39, UR6, URZ, 0x3c, !UPT ;  /* 0x0000000627277292 */ /* 0x000fe4000f8e3c3f */
[----:B------:R-:W-:-:S04]  /*20c0*/  @UP1 USHF.R.U32.HI UR4, URZ, 0x1, UR5 ;  /* 0x000000013f041899 */ /* 0x000fc80008011605 */
[----:B------:R-:W-:Y:S01]  /*20d0*/  @UP1 ULOP3.LUT UR39, UR39, 0x1, UR4, 0x78, !UPT ;  /* 0x0000000127271892 */ /* 0x000fe2000f8e7804 */
[----:B0-----:R-:W-:Y:S11]  /*20e0*/  @!P0 BRA `(.L_x_32) ;  /* 0x0000005800a48947 */ /* 0x001ff60003800000 */
.L_x_191:
[----:B------:R-:W-:Y:S01]  /*20f0*/  ULDC.64 UR4, c[0x0][0x5d0] ;  /* 0x0001740000047ab9 */ /* 0x000fe20000000a00 */
[----:B------:R-:W-:Y:S01]  /*2100*/  ULDC UR6, c[0x0][0x284] ;  /* 0x0000a10000067ab9 */ /* 0x000fe20000000800 */
[----:B0-----:R-:W-:Y:S02]  /*2110*/  IMAD R0, R9, UR4, RZ ;  /* 0x0000000409007c24 */ /* 0x001fe4000f8e02ff */
[----:B------:R-:W-:Y:S02]  /*2120*/  IMAD.SHL.U32 R12, R18, 0x80, RZ ;  /* 0x00000080120c7824 */ /* 0x000fe400078e00ff */
[C---:B------:R-:W-:Y:S02]  /*2130*/  IMAD R3, R19.reuse, UR5, R0 ;  /* 0x0000000513037c24 */ /* 0x040fe4000f8e0200 */
[----:B------:R-:W-:Y:S01]  /*2140*/  IMAD.SHL.U32 R0, R22, 0x40, RZ ;  /* 0x0000004016007824 */ /* 0x000fe200078e00ff */
[----:B------:R-:W-:Y:S01]  /*2150*/  SHF.R.S32.HI R13, RZ, 0x1f, R12 ;  /* 0x0000001fff0d7819 */ /* 0x000fe2000001140c */
[----:B------:R-:W-:Y:S01]  /*2160*/  IMAD.WIDE.U32 R4, R19, UR4, R92 ;  /* 0x0000000413047c25 */ /* 0x000fe2000f8e005c */
[----:B------:R-:W-:-:S02]  /*2170*/  ULDC.64 UR4, c[0x0][0x5c8] ;  /* 0x0001720000047ab9 */ /* 0x000fc40000000a00 */
[----:B------:R-:W-:Y:S01]  /*2180*/  ISETP.GE.AND P0, PT, R0, UR6, PT ;  /* 0x0000000600007c0c */ /* 0x000fe2000bf06270 */
[----:B------:R-:W-:Y:S01]  /*2190*/  ULDC UR6, c[0x0][0x288] ;  /* 0x0000a20000067ab9 */ /* 0x000fe20000000800 */
[----:B------:R-:W-:Y:S01]  /*21a0*/  IADD3 R4, P1, R12, R4, RZ ;  /* 0x000000040c047210 */ /* 0x000fe20007f3e0ff */
[----:B------:R-:W-:Y:S01]  /*21b0*/  IMAD.WIDE R20, R22, 0x40, R90 ;  /* 0x0000004016147825 */ /* 0x000fe200078e025a */
[----:B------:R-:W-:Y:S02]  /*21c0*/  ISETP.GE.OR P0, PT, R12, UR6, P0 ;  /* 0x000000060c007c0c */ /* 0x000fe40008706670 */
[----:B------:R-:W-:Y:S01]  /*21d0*/  IADD3.X R5, R13, R5, R3, P1, !PT ;  /* 0x000000050d057210 */ /* 0x000fe20000ffe403 */
[----:B------:R-:W-:-:S04]  /*21e0*/  IMAD R7, R21, UR4, RZ ;  /* 0x0000000415077c24 */ /* 0x000fc8000f8e02ff */
[C---:B------:R-:W-:Y:S02]  /*21f0*/  IMAD R7, R20.reuse, UR5, R7 ;  /* 0x0000000514077c24 */ /* 0x040fe4000f8e0207 */
[----:B------:R-:W-:-:S04]  /*2200*/  IMAD.WIDE.U32 R104, R20, UR4, R4 ;  /* 0x0000000414687c25 */ /* 0x000fc8000f8e0004 */
[----:B------:R-:W-:Y:S05]  /*2210*/  @P0 BRA `(.L_x_33) ;  /* 0x0000003c00dc0947 */ /* 0x000fea0003800000 */
[----:B-----5:R-:W-:Y:S01]  /*2220*/  FSETP.NEU.AND P0, PT, R89, RZ, PT ;  /* 0x000000ff5900720b */ /* 0x020fe20003f0d000 */
[----:B------:R-:W-:Y:S01]  /*2230*/  IMAD.IADD R3, R97, 0x1, -R12 ;  /* 0x0000000161037824 */ /* 0x000fe200078e0a0c */
[----:B------:R-:W-:Y:S01]  /*2240*/  BSSY B0, `(.L_x_33) ;  /* 0x00003f4000007945 */ /* 0x000fe20003800000 */
[----:B------:R-:W-:Y:S02]  /*2250*/  IMAD.IADD R0, R101, 0x1, -R0 ;  /* 0x0000000165007824 */ /* 0x000fe400078e0a00 */
[----:B------:R-:W-:Y:S01]  /*2260*/  IMAD.IADD R113, R105, 0x1, R7 ;  /* 0x0000000169717824 */ /* 0x000fe200078e0207 */
[----:B------:R-:W-:-:S04]  /*2270*/  ISETP.GT.AND P2, PT, R3, RZ, PT ;  /* 0x000000ff0300720c */ /* 0x000fc80003f44270 */
[----:B------:R-:W-:-:S03]  /*2280*/  ISETP.GT.AND P1, PT, R0, RZ, P2 ;  /* 0x000000ff0000720c */ /* 0x000fc60001724270 */
[----:B------:R-:W-:Y:S10]  /*2290*/  @!P0 BRA `(.L_x_34) ;  /* 0x0000002c00208947 */ /* 0x000ff40003800000 */
[----:B------:R-:W0:Y:S01]  /*22a0*/  LDC.64 R106, c[0x0][0x5b8] ;  /* 0x00016e00ff6a7b82 */ /* 0x000e220000000a00 */
[----:B------:R-:W-:-:S07]  /*22b0*/  ULDC.64 UR4, c[0x0][0x5c0] ;  /* 0x0001700000047ab9 */ /* 0x000fce0000000a00 */
[----:B------:R-:W1:Y:S08]  /*22c0*/  LDC.64 R108, c[0x0][0x5b0] ;  /* 0x00016c00ff6c7b82 */ /* 0x000e700000000a00 */
[----:B------:R-:W2:Y:S01]  /*22d0*/  LDC.64 R110, c[0x0][0x5a8] ;  /* 0x00016a00ff6e7b82 */ /* 0x000ea20000000a00 */
[-C--:B0-----:R-:W-:Y:S02]  /*22e0*/  IMAD R6, R9, R106.reuse, RZ ;  /* 0x0000006a09067224 */ /* 0x081fe400078e02ff */
[----:B------:R-:W-:-:S04]  /*22f0*/  IMAD.WIDE.U32 R4, R19, R106, R92 ;  /* 0x0000006a13047225 */ /* 0x000fc800078e005c */
[----:B------:R-:W-:Y:S01]  /*2300*/  IMAD R105, R19, R107, R6 ;  /* 0x0000006b13697224 */ /* 0x000fe200078e0206 */
[----:B------:R-:W-:Y:S01]  /*2310*/  IADD3 R6, P0, R12, R4, RZ ;  /* 0x000000040c067210 */ /* 0x000fe20007f1e0ff */
[----:B-1----:R-:W-:-:S03]  /*2320*/  IMAD R4, R21, R108, RZ ;  /* 0x0000006c15047224 */ /* 0x002fc600078e02ff */
[----:B------:R-:W-:Y:S01]  /*2330*/  IADD3.X R7, R13, R5, R105, P0, !PT ;  /* 0x000000050d077210 */ /* 0x000fe200007fe469 */
[C---:B------:R-:W-:Y:S02]  /*2340*/  IMAD R107, R20.reuse, R109, R4 ;  /* 0x0000006d146b7224 */ /* 0x040fe400078e0204 */
[----:B------:R-:W-:-:S04]  /*2350*/  IMAD.WIDE.U32 R4, R20, R108, R6 ;  /* 0x0000006c14047225 */ /* 0x000fc800078e0006 */
[----:B------:R-:W-:Y:S01]  /*2360*/  IMAD.IADD R5, R5, 0x1, R107 ;  /* 0x0000000105057824 */ /* 0x000fe200078e026b */
[----:B--2---:R-:W-:-:S04]  /*2370*/  LEA R10, P0, R4, R110, 0x1 ;  /* 0x0000006e040a7211 */ /* 0x004fc800078008ff */
[----:B------:R-:W-:-:S05]  /*2380*/  LEA.HI.X R11, R4, R111, R5, 0x1, P0 ;  /* 0x0000006f040b7211 */ /* 0x000fca00000f0c05 */
[----:B------:R-:W2:Y:S01]  /*2390*/  @P1 LDG.E.LTC128B.U16 R18, desc[UR36][R10.64] ;  /* 0x000000240a121981 */ /* 0x000ea2000c1e1520 */
[----:B------:R-:W-:Y:S01]  /*23a0*/  IMAD.WIDE.U32 R4, R20, R108, R12 ;  /* 0x0000006c14047225 */ /* 0x000fe200078e000c */
[----:B------:R-:W-:Y:S02]  /*23b0*/  BSSY B1, `(.L_x_35) ;  /* 0x0000015000017945 */ /* 0x000fe40003800000 */
[----:B------:R-:W-:-:S04]  /*23c0*/  IADD3 R14, P0, R92, R4, RZ ;  /* 0x000000045c0e7210 */ /* 0x000fc80007f1e0ff */
[----:B------:R-:W-:Y:S02]  /*23d0*/  IADD3.X R15, R93, R107, R5, P0, !PT ;  /* 0x0000006b5d0f7210 */ /* 0x000fe400007fe405 */
[----:B------:R-:W-:Y:S01]  /*23e0*/  LEA R8, P0, R104, UR4, 0x1 ;  /* 0x0000000468087c11 */ /* 0x000fe2000f8008ff */
[----:B------:R-:W-:-:S03]  /*23f0*/  IMAD.WIDE.U32 R14, R19, R106, R14 ;  /* 0x0000006a130e7225 */ /* 0x000fc600078e000e */
[----:B------:R-:W-:Y:S02]  /*2400*/  LEA.HI.X R9, R104, UR5, R113, 0x1, P0 ;  /* 0x0000000568097c11 */ /* 0x000fe400080f0c71 */
[----:B------:R-:W-:-:S04]  /*2410*/  ISETP.GT.AND P0, PT, R3, 0x1, PT ;  /* 0x000000010300780c */ /* 0x000fc80003f04270 */
[----:B------:R-:W-:Y:S01]  /*2420*/  ISETP.GT.AND P3, PT, R0, RZ, P0 ;  /* 0x000000ff0000720c */ /* 0x000fe20000764270 */
[----:B--2---:R-:W-:-:S04]  /*2430*/  IMAD.U32 R4, R18, 0x10000, RZ ;  /* 0x0001000012047824 */ /* 0x004fc800078e00ff */
[----:B------:R-:W-:Y:S01]  /*2440*/  FMUL R5, R4, R89 ;  /* 0x0000005904057220 */ /* 0x000fe20000400000 */
[----:B------:R-:W-:-:S03]  /*2450*/  LEA R4, P4, R14, R110, 0x1 ;  /* 0x0000006e0e047211 */ /* 0x000fc600078808ff */
[----:B------:R-:W-:-:S05]  /*2460*/  FFMA R5, R24, R88, R5 ;  /* 0x0000005818057223 */ /* 0x000fca0000000005 */
[----:B------:R-:W-:Y:S01]  /*2470*/  F2FP.BF16.F32.PACK_AB R10, RZ, R5 ;  /* 0x00000005ff0a723e */ /* 0x000fe200000010ff */
[----:B------:R-:W-:-:S03]  /*2480*/  IMAD.IADD R5, R105, 0x1, R15 ;  /* 0x0000000169057824 */ /* 0x000fc600078e020f */
[----:B------:R-:W-:Y:S01]  /*2490*/  PRMT R11, R10, 0x7610, R11 ;  /* 0x000076100a0b7816 */ /* 0x000fe2000000000b */
[----:B------:R-:W-:Y:S01]  /*24a0*/  IMAD.SHL.U32 R10, R108, 0x8, RZ ;  /* 0x000000086c0a7824 */ /* 0x000fe200078e00ff */
[----:B------:R-:W-:-:S03]  /*24b0*/  LEA.HI.X R5, R14, R111, R5, 0x1, P4 ;  /* 0x0000006f0e057211 */ /* 0x000fc600020f0c05 */
[----:B------:R0:W-:Y:S02]  /*24c0*/  @P1 STG.E.U16 desc[UR36][R8.64], R11 ;  /* 0x0000000b08001986 */ /* 0x0001e4000c101524 */
[----:B0-----:R-:W-:Y:S01]  /*24d0*/  SHF.L.U64.HI R11, R108, 0x3, R109 ;  /* 0x000000036c0b7819 */ /* 0x001fe2000001026d */
[----:B------:R-:W-:Y:S06]  /*24e0*/  @!P3 BRA `(.L_x_36) ;  /* 0x000000000004b947 */ /* 0x000fec0003800000 */
[----:B------:R0:W5:Y:S02]  /*24f0*/  LDG.E.LTC128B.U16 R18, desc[UR36][R4.64+0x2] ;  /* 0x0000022404127981 */ /* 0x000164000c1e1520 */
.L_x_36:
[----:B------:R-:W-:Y:S05]  /*2500*/  BSYNC B1 ;  /* 0x0000000000017941 */ /* 0x000fea0003800000 */
.L_x_35:
[----:B------:R-:W-:Y:S01]  /*2510*/  IMAD.WIDE.U32 R10, R20, R108, R10 ;  /* 0x0000006c140a7225 */ /* 0x000fe200078e000a */
[----:B------:R-:W-:-:S03]  /*2520*/  ISETP.GT.AND P2, PT, R0, 0x8, P2 ;  /* 0x000000080000780c */ /* 0x000fc60001744270 */
[----:B-----5:R-:W-:Y:S01]  /*2530*/  IMAD.U32 R14, R18, 0x10000, RZ ;  /* 0x00010000120e7824 */ /* 0x020fe200078e00ff */
[----:B------:R-:W-:Y:S01]  /*2540*/  IADD3 R6, P1, R6, R10, RZ ;  /* 0x0000000a06067210 */ /* 0x000fe20007f3e0ff */
[----:B------:R-:W-:Y:S02]  /*2550*/  IMAD.IADD R107, R107, 0x1, R11 ;  /* 0x000000016b6b7824 */ /* 0x000fe400078e020b */
[----:B------:R-:W-:Y:S02]  /*2560*/  FMUL R14, R14, R89 ;  /* 0x000000590e0e7220 */ /* 0x000fe40000400000 */
[----:B------:R-:W-:Y:S02]  /*2570*/  IMAD.X R7, R107, 0x1, R7, P1 ;  /* 0x000000016b077824 */ /* 0x000fe400008e0607 */
[----:B------:R-:W-:Y:S01]  /*2580*/  FFMA R25, R25, R88, R14 ;  /* 0x0000005819197223 */ /* 0x000fe2000000000e */
[----:B------:R-:W-:-:S04]  /*2590*/  LEA R14, P1, R6, R110, 0x1 ;  /* 0x0000006e060e7211 */ /* 0x000fc800078208ff */
[----:B------:R-:W-:Y:S01]  /*25a0*/  LEA.HI.X R15, R6, R111, R7, 0x1, P1 ;  /* 0x0000006f060f7211 */ /* 0x000fe200008f0c07 */
[----:B------:R-:W-:Y:S01]  /*25b0*/  @P3 IMAD.MOV.U32 R6, RZ, RZ, R8 ;  /* 0x000000ffff063224 */ /* 0x000fe200078e0008 */
[----:B------:R-:W-:Y:S01]  /*25c0*/  F2FP.BF16.F32.PACK_AB R25, RZ, R25 ;  /* 0x00000019ff19723e */ /* 0x000fe200000010ff */
[----:B------:R-:W-:-:S05]  /*25d0*/  @P3 IMAD.MOV.U32 R7, RZ, RZ, R9 ;  /* 0x000000ffff073224 */ /* 0x000fca00078e0009 */
[----:B------:R1:W-:Y:S04]  /*25e0*/  @P3 STG.E.U16 desc[UR36][R6.64+0x2], R25 ;  /* 0x0000021906003986 */ /* 0x0003e8000c101524 */
[----:B------:R-:W2:Y:S01]  /*25f0*/  @P2 LDG.E.LTC128B.U16 R18, desc[UR36][R14.64] ;  /* 0x000000240e122981 */ /* 0x000ea2000c1e1520 */
[----:B------:R-:W-:Y:S01]  /*2600*/  IADD3 R12, P1, P3, R92, R10, R12 ;  /* 0x0000000a5c0c7210 */ /* 0x000fe20007b3e00c */
[----:B------:R-:W-:Y:S01]  /*2610*/  BSSY B1, `(.L_x_37) ;  /* 0x0000011000017945 */ /* 0x000fe20003800000 */
[----:B------:R-:W-:Y:S02]  /*2620*/  ISETP.GT.AND P0, PT, R0, 0x8, P0 ;  /* 0x000000080000780c */ /* 0x000fe40000704270 */
[----:B------:R-:W-:-:S03]  /*2630*/  IADD3.X R13, R93, R107, R13, P1, P3 ;  /* 0x0000006b5d0d7210 */ /* 0x000fc60000fe640d */
[----:B------:R-:W-:Y:S01]  /*2640*/  IMAD.WIDE.U32 R12, R19, R106, R12 ;  /* 0x0000006a130c7225 */ /* 0x000fe200078e000c */
[----:B------:R-:W-:-:S03]  /*2650*/  SHF.L.U64.HI R19, R94, 0x1, R95 ;  /* 0x000000015e137819 */ /* 0x000fc6000001025f */
[----:B------:R-:W-:Y:S01]  /*2660*/  IMAD.IADD R13, R105, 0x1, R13 ;  /* 0x00000001690d7824 */ /* 0x000fe200078e020d */
[----:B-1----:R-:W-:-:S04]  /*2670*/  LEA R6, P3, R12, R110, 0x1 ;  /* 0x0000006e0c067211 */ /* 0x002fc800078608ff */
[----:B------:R-:W-:Y:S01]  /*2680*/  LEA.HI.X R7, R12, R111, R13, 0x1, P3 ;  /* 0x0000006f0c077211 */ /* 0x000fe200018f0c0d */
[----:B--2---:R-:W-:-:S04]  /*2690*/  IMAD.U32 R10, R18, 0x10000, RZ ;  /* 0x00010000120a7824 */ /* 0x004fc800078e00ff */
[----:B------:R-:W-:Y:S01]  /*26a0*/  FMUL R11, R10, R89 ;  /* 0x000000590a0b7220 */ /* 0x000fe20000400000 */
[----:B------:R-:W-:-:S03]  /*26b0*/  LEA R10, P1, R94, R8, 0x1 ;  /* 0x000000085e0a7211 */ /* 0x000fc600078208ff */
[----:B------:R-:W-:-:S05]  /*26c0*/  FFMA R11, R26, R88, R11 ;  /* 0x000000581a0b7223 */ /* 0x000fca000000000b */
[----:B------:R-:W-:Y:S01]  /*26d0*/  F2FP.BF16.F32.PACK_AB R14, RZ, R11 ;  /* 0x0000000bff0e723e */ /* 0x000fe200000010ff */
[----:B------:R-:W-:-:S05]  /*26e0*/  IMAD.X R11, R19, 0x1, R9, P1 ;  /* 0x00000001130b7824 */ /* 0x000fca00008e0609 */
[----:B------:R1:W-:Y:S01]  /*26f0*/  @P2 STG.E.U16 desc[UR36][R10.64], R14 ;  /* 0x0000000e0a002986 */ /* 0x0003e2000c101524 */
[----:B------:R-:W-:Y:S05]  /*2700*/  @!P0 BRA `(.L_x_38) ;  /* 0x0000000000048947 */ /* 0x000fea0003800000 */
[----:B------:R2:W5:Y:S02]  /*2710*/  LDG.E.LTC128B.U16 R18, desc[UR36][R6.64+0x2] ;  /* 0x0000022406127981 */ /* 0x000564000c1e1520 */
.L_x_38:
[----:B------:R-:W-:Y:S05]  /*2720*/  BSYNC B1 ;  /* 0x0000000000017941 */ /* 0x000fea0003800000 */
.L_x_37:
[----:B-----5:R-:W-:Y:S01]  /*2730*/  IMAD.U32 R12, R18, 0x10000, RZ ;  /* 0x00010000120c7824 */ /* 0x020fe200078e00ff */
[----:B------:R-:W-:Y:S01]  /*2740*/  ISETP.GT.AND P1, PT, R3, 0x8, PT ;  /* 0x000000080300780c */ /* 0x000fe20003f24270 */
[----:B------:R-:W-:Y:S02]  /*2750*/  BSSY B1, `(.L_x_39) ;  /* 0x0000008000017945 */ /* 0x000fe40003800000 */
[----:B------:R-:W-:Y:S01]  /*2760*/  FMUL R12, R12, R89 ;  /* 0x000000590c0c7220 */ /* 0x000fe20000400000 */
[----:B------:R-:W-:-:S03]  /*2770*/  ISETP.GT.AND P2, PT, R0, RZ, P1 ;  /* 0x000000ff0000720c */ /* 0x000fc60000f44270 */
[----:B------:R-:W-:-:S05]  /*2780*/  FFMA R12, R27, R88, R12 ;  /* 0x000000581b0c7223 */ /* 0x000fca000000000c */
[----:B------:R-:W-:-:S05]  /*2790*/  F2FP.BF16.F32.PACK_AB R12, RZ, R12 ;  /* 0x0000000cff0c723e */ /* 0x000fca00000010ff */
[----:B------:R3:W-:Y:S01]  /*27a0*/  @P0 STG.E.U16 desc[UR36][R10.64+0x2], R12 ;  /* 0x0000020c0a000986 */ /* 0x0007e2000c101524 */
[----:B------:R-:W-:Y:S05]  /*27b0*/  @!P2 BRA `(.L_x_40) ;  /* 0x000000000004a947 */ /* 0x000fea0003800000 */
[----:B------:R4:W5:Y:S02]  /*27c0*/  LDG.E.LTC128B.U16 R18, desc[UR36][R4.64+0x10] ;  /* 0x0000102404127981 */ /* 0x000964000c1e1520 */
.L_x_40:
[----:B------:R-:W-:Y:S05]  /*27d0*/  BSYNC B1 ;  /* 0x0000000000017941 */ /* 0x000fea0003800000 */
.L_x_39:
[----:B---3-5:R-:W-:Y:S01]  /*27e0*/  IMAD.U32 R12, R18, 0x10000, RZ ;  /* 0x00010000120c7824 */ /* 0x028fe200078e00ff */
        /* <DEDUP_REMOVED lines=9> */
.L_x_42:
[----:B------:R-:W-:Y:S05]  /*2880*/  BSYNC B1 ;  /* 0x0000000000017941 */ /* 0x000fea0003800000 */
.L_x_41:
[----:B-----5:R-:W-:Y:S01]  /*2890*/  IMAD.U32 R12, R18, 0x10000, RZ ;  /* 0x00010000120c7824 */ /* 0x020fe200078e00ff */
[----:B------:R-:W-:Y:S01]  /*28a0*/  ISETP.GT.AND P1, PT, R0, 0x8, P1 ;  /* 0x000000080000780c */ /* 0x000fe20000f24270 */
[----:B------:R-:W-:Y:S02]  /*28b0*/  BSSY B1, `(.L_x_43) ;  /* 0x0000007000017945 */ /* 0x000fe40003800000 */
[----:B------:R-:W-:-:S04]  /*28c0*/  FMUL R12, R12, R89 ;  /* 0x000000590c0c7220 */ /* 0x000fc80000400000 */
[----:B------:R-:W-:-:S05]  /*28d0*/  FFMA R12, R29, R88, R12 ;  /* 0x000000581d0c7223 */ /* 0x000fca000000000c */
[----:B------:R-:W-:-:S05]  /*28e0*/  F2FP.BF16.F32.PACK_AB R12, RZ, R12 ;  /* 0x0000000cff0c723e */ /* 0x000fca00000010ff */
[----:B------:R0:W-:Y:S01]  /*28f0*/  @P3 STG.E.U16 desc[UR36][R8.64+0x12], R12 ;  /* 0x0000120c08003986 */ /* 0x0001e2000c101524 */
[----:B------:R-:W-:Y:S05]  /*2900*/  @!P1 BRA `(.L_x_44) ;  /* 0x0000000000049947 */ /* 0x000fea0003800000 */
[----:B------:R0:W5:Y:S02]  /*2910*/  LDG.E.LTC128B.U16 R18, desc[UR36][R6.64+0x10] ;  /* 0x0000102406127981 */ /* 0x000164000c1e1520 */
.L_x_44:
[----:B------:R-:W-:Y:S05]  /*2920*/  BSYNC B1 ;  /* 0x0000000000017941 */ /* 0x000fea0003800000 */
.L_x_43:
[----:B0----5:R-:W-:Y:S01]  /*2930*/  IMAD.U32 R12, R18, 0x10000, RZ ;  /* 0x00010000120c7824 */ /* 0x021fe200078e00ff */
[----:B------:R-:W-:Y:S01]  /*2940*/  ISETP.GT.AND P0, PT, R0, 0x8, P0 ;  /* 0x000000080000780c */ /* 0x000fe20000704270 */
[----:B------:R-:W-:Y:S02]  /*2950*/  BSSY B1, `(.L_x_45) ;  /* 0x0000007000017945 */ /* 0x000fe40003800000 */
[----:B---3--:R-:W-:-:S04]  /*2960*/  FMUL R13, R12, R89 ;  /* 0x000000590c0d7220 */ /* 0x008fc80000400000 */
[----:B------:R-:W-:-:S05]  /*2970*/  FFMA R13, R30, R88, R13 ;  /* 0x000000581e0d7223 */ /* 0x000fca000000000d */
[----:B------:R-:W-:-:S05]  /*2980*/  F2FP.BF16.F32.PACK_AB R13, RZ, R13 ;  /* 0x0000000dff0d723e */ /* 0x000fca00000010ff */
[----:B------:R0:W-:Y:S01]  /*2990*/  @P1 STG.E.U16 desc[UR36][R10.64+0x10], R13 ;  /* 0x0000100d0a001986 */ /* 0x0001e2000c101524 */
[----:B------:R-:W-:Y:S05]  /*29a0*/  @!P0 BRA `(.L_x_46) ;  /* 0x0000000000048947 */ /* 0x000fea0003800000 */
[----:B------:R3:W5:Y:S02]  /*29b0*/  LDG.E.LTC128B.U16 R18, desc[UR36][R6.64+0x12] ;  /* 0x0000122406127981 */ /* 0x000764000c1e1520 */
.L_x_46:
[----:B------:R-:W-:Y:S05]  /*29c0*/  BSYNC B1 ;  /* 0x0000000000017941 */ /* 0x000fea0003800000 */
.L_x_45:
        /* <DEDUP_REMOVED lines=10> */
.L_x_48:
[----:B------:R-:W-:Y:S05]  /*2a70*/  BSYNC B1 ;  /* 0x0000000000017941 */ /* 0x000fea0003800000 */
.L_x_47:
[----:B0----5:R-:W-:Y:S01]  /*2a80*/  IMAD.U32 R12, R18, 0x10000, RZ ;  /* 0x00010000120c7824 */ /* 0x021fe200078e00ff */
        /* <DEDUP_REMOVED lines=9> */
.L_x_50:
[----:B------:R-:W-:Y:S05]  /*2b20*/  BSYNC B1 ;  /* 0x0000000000017941 */ /* 0x000fea0003800000 */
.L_x_49:
        /* <DEDUP_REMOVED lines=9> */
.L_x_52:
[----:B------:R-:W-:Y:S05]  /*2bc0*/  BSYNC B1 ;  /* 0x0000000000017941 */ /* 0x000fea0003800000 */
.L_x_51:
[----:B0----5:R-:W-:Y:S01]  /*2bd0*/  IMAD.U32 R12, R18, 0x10000, RZ ;  /* 0x00010000120c7824 */ /* 0x021fe200078e00ff */
        /* <DEDUP_REMOVED lines=8> */
.L_x_54:
[----:B------:R-:W-:Y:S05]  /*2c60*/  BSYNC B1 ;  /* 0x0000000000017941 */ /* 0x000fea0003800000 */
.L_x_53:
        /* <DEDUP_REMOVED lines=10> */
.L_x_56:
[----:B------:R-:W-:Y:S05]  /*2d10*/  BSYNC B1 ;  /* 0x0000000000017941 */ /* 0x000fea0003800000 */
.L_x_55:
        /* <DEDUP_REMOVED lines=10> */
.L_x_58:
[----:B------:R-:W-:Y:S05]  /*2dc0*/  BSYNC B1 ;  /* 0x0000000000017941 */ /* 0x000fea0003800000 */
.L_x_57:
        /* <DEDUP_REMOVED lines=9> */
.L_x_60:
[----:B------:R-:W-:Y:S05]  /*2e60*/  BSYNC B1 ;  /* 0x0000000000017941 */ /* 0x000fea0003800000 */
.L_x_59:
        /* <DEDUP_REMOVED lines=9> */
.L_x_62:
[----:B------:R-:W-:Y:S05]  /*2f00*/  BSYNC B1 ;  /* 0x0000000000017941 */ /* 0x000fea0003800000 */
.L_x_61:
        /* <DEDUP_REMOVED lines=10> */
.L_x_64:
[----:B------:R-:W-:Y:S05]  /*2fb0*/  BSYNC B1 ;  /* 0x0000000000017941 */ /* 0x000fea0003800000 */
.L_x_63:
        /* <DEDUP_REMOVED lines=10> */
.L_x_66:
[----:B------:R-:W-:Y:S05]  /*3060*/  BSYNC B1 ;  /* 0x0000000000017941 */ /* 0x000fea0003800000 */
.L_x_65:
        /* <DEDUP_REMOVED lines=9> */
.L_x_68:
[----:B------:R-:W-:Y:S05]  /*3100*/  BSYNC B1 ;  /* 0x0000000000017941 */ /* 0x000fea0003800000 */
.L_x_67:
        /* <DEDUP_REMOVED lines=9> */
.L_x_70:
[----:B------:R-:W-:Y:S05]  /*31a0*/  BSYNC B1 ;  /* 0x0000000000017941 */ /* 0x000fea0003800000 */
.L_x_69:
        /* <DEDUP_REMOVED lines=10> */
.L_x_72:
[----:B------:R-:W-:Y:S05]  /*3250*/  BSYNC B1 ;  /* 0x0000000000017941 */ /* 0x000fea0003800000 */
.L_x_71:
        /* <DEDUP_REMOVED lines=10> */
.L_x_74:
[----:B------:R-:W-:Y:S05]  /*3300*/  BSYNC B1 ;  /* 0x0000000000017941 */ /* 0x000fea0003800000 */
.L_x_73:
        /* <DEDUP_REMOVED lines=9> */
.L_x_76:
[----:B------:R-:W-:Y:S05]  /*33a0*/  BSYNC B1 ;  /* 0x0000000000017941 */ /* 0x000fea0003800000 */
.L_x_75:
        /* <DEDUP_REMOVED lines=9> */
.L_x_78:
[----:B------:R-:W-:Y:S05]  /*3440*/  BSYNC B1 ;  /* 0x0000000000017941 */ /* 0x000fea0003800000 */
.L_x_77:
        /* <DEDUP_REMOVED lines=10> */
.L_x_80:
[----:B------:R-:W-:Y:S05]  /*34f0*/  BSYNC B1 ;  /* 0x0000000000017941 */ /* 0x000fea0003800000 */
.L_x_79:
        /* <DEDUP_REMOVED lines=10> */
.L_x_82:
[----:B------:R-:W-:Y:S05]  /*35a0*/  BSYNC B1 ;  /* 0x0000000000017941 */ /* 0x000fea0003800000 */
.L_x_81:
        /* <DEDUP_REMOVED lines=9> */
.L_x_84:
[----:B------:R-:W-:Y:S05]  /*3640*/  BSYNC B1 ;  /* 0x0000000000017941 */ /* 0x000fea0003800000 */
.L_x_83:
        /* <DEDUP_REMOVED lines=9> */
.L_x_86:
[----:B------:R-:W-:Y:S05]  /*36e0*/  BSYNC B1 ;  /* 0x0000000000017941 */ /* 0x000fea0003800000 */
.L_x_85:
        /* <DEDUP_REMOVED lines=10> */
.L_x_88:
[----:B------:R-:W-:Y:S05]  /*3790*/  BSYNC B1 ;  /* 0x0000000000017941 */ /* 0x000fea0003800000 */
.L_x_87:
        /* <DEDUP_REMOVED lines=10> */
.L_x_90:
[----:B------:R-:W-:Y:S05]  /*3840*/  BSYNC B1 ;  /* 0x0000000000017941 */ /* 0x000fea0003800000 */
.L_x_89:
        /* <DEDUP_REMOVED lines=9> */
.L_x_92:
[----:B------:R-:W-:Y:S05]  /*38e0*/  BSYNC B1 ;  /* 0x0000000000017941 */ /* 0x000fea0003800000 */
.L_x_91:
        /* <DEDUP_REMOVED lines=9> */
.L_x_94:
[----:B------:R-:W-:Y:S05]  /*3980*/  BSYNC B1 ;  /* 0x0000000000017941 */ /* 0x000fea0003800000 */
.L_x_93:
        /* <DEDUP_REMOVED lines=10> */
.L_x_96:
[----:B------:R-:W-:Y:S05]  /*3a30*/  BSYNC B1 ;  /* 0x0000000000017941 */ /* 0x000fea0003800000 */
.L_x_95:
        /* <DEDUP_REMOVED lines=10> */
.L_x_98:
[----:B------:R-:W-:Y:S05]  /*3ae0*/  BSYNC B1 ;  /* 0x0000000000017941 */ /* 0x000fea0003800000 */
.L_x_97:
        /* <DEDUP_REMOVED lines=9> */
.L_x_100:
[----:B------:R-:W-:Y:S05]  /*3b80*/  BSYNC B1 ;  /* 0x0000000000017941 */ /* 0x000fea0003800000 */
.L_x_99:
        /* <DEDUP_REMOVED lines=9> */
.L_x_102:
[----:B------:R-:W-:Y:S05]  /*3c20*/  BSYNC B1 ;  /* 0x0000000000017941 */ /* 0x000fea0003800000 */
.L_x_101:
        /* <DEDUP_REMOVED lines=10> */
.L_x_104:
[----:B------:R-:W-:Y:S05]  /*3cd0*/  BSYNC B1 ;  /* 0x0000000000017941 */ /* 0x000fea0003800000 */
.L_x_103:
        /* <DEDUP_REMOVED lines=10> */
.L_x_106:
[----:B------:R-:W-:Y:S05]  /*3d80*/  BSYNC B1 ;  /* 0x0000000000017941 */ /* 0x000fea0003800000 */
.L_x_105:
        /* <DEDUP_REMOVED lines=9> */
.L_x_108:
[----:B------:R-:W-:Y:S05]  /*3e20*/  BSYNC B1 ;  /* 0x0000000000017941 */ /* 0x000fea0003800000 */
.L_x_107:
        /* <DEDUP_REMOVED lines=9> */
.L_x_110:
[----:B------:R-:W-:Y:S05]  /*3ec0*/  BSYNC B1 ;  /* 0x0000000000017941 */ /* 0x000fea0003800000 */
.L_x_109:
        /* <DEDUP_REMOVED lines=10> */
.L_x_112:
[----:B------:R-:W-:Y:S05]  /*3f70*/  BSYNC B1 ;  /* 0x0000000000017941 */ /* 0x000fea0003800000 */
.L_x_111:
        /* <DEDUP_REMOVED lines=10> */
.L_x_114:
[----:B------:R-:W-:Y:S05]  /*4020*/  BSYNC B1 ;  /* 0x0000000000017941 */ /* 0x000fea0003800000 */
.L_x_113:
        /* <DEDUP_REMOVED lines=9> */
.L_x_116:
[----:B------:R-:W-:Y:S05]  /*40c0*/  BSYNC B1 ;  /* 0x0000000000017941 */ /* 0x000fea0003800000 */
.L_x_115:
        /* <DEDUP_REMOVED lines=9> */
.L_x_118:
[----:B------:R-:W-:Y:S05]  /*4160*/  BSYNC B1 ;  /* 0x0000000000017941 */ /* 0x000fea0003800000 */
.L_x_117:
        /* <DEDUP_REMOVED lines=10> */
.L_x_120:
[----:B------:R-:W-:Y:S05]  /*4210*/  BSYNC B1 ;  /* 0x0000000000017941 */ /* 0x000fea0003800000 */
.L_x_119:
        /* <DEDUP_REMOVED lines=10> */
.L_x_122:
[----:B------:R-:W-:Y:S05]  /*42c0*/  BSYNC B1 ;  /* 0x0000000000017941 */ /* 0x000fea0003800000 */
.L_x_121:
        /* <DEDUP_REMOVED lines=9> */
.L_x_124:
[----:B------:R-:W-:Y:S05]  /*4360*/  BSYNC B1 ;  /* 0x0000000000017941 */ /* 0x000fea0003800000 */
.L_x_123:
        /* <DEDUP_REMOVED lines=9> */
.L_x_126:
[----:B------:R-:W-:Y:S05]  /*4400*/  BSYNC B1 ;  /* 0x0000000000017941 */ /* 0x000fea0003800000 */
.L_x_125:
        /* <DEDUP_REMOVED lines=10> */
.L_x_128:
[----:B------:R-:W-:Y:S05]  /*44b0*/  BSYNC B1 ;  /* 0x0000000000017941 */ /* 0x000fea0003800000 */
.L_x_127:
        /* <DEDUP_REMOVED lines=10> */
.L_x_130:
[----:B------:R-:W-:Y:S05]  /*4560*/  BSYNC B1 ;  /* 0x0000000000017941 */ /* 0x000fea0003800000 */
.L_x_129:
        /* <DEDUP_REMOVED lines=9> */
.L_x_132:
[----:B------:R-:W-:Y:S05]  /*4600*/  BSYNC B1 ;  /* 0x0000000000017941 */ /* 0x000fea0003800000 */
.L_x_131:
        /* <DEDUP_REMOVED lines=9> */
.L_x_134:
[----:B------:R-:W-:Y:S05]  /*46a0*/  BSYNC B1 ;  /* 0x0000000000017941 */ /* 0x000fea0003800000 */
.L_x_133:
        /* <DEDUP_REMOVED lines=10> */
.L_x_136:
[----:B------:R-:W-:Y:S05]  /*4750*/  BSYNC B1 ;  /* 0x0000000000017941 */ /* 0x000fea0003800000 */
.L_x_135:
        /* <DEDUP_REMOVED lines=10> */
.L_x_138:
[----:B------:R-:W-:Y:S05]  /*4800*/  BSYNC B1 ;  /* 0x0000000000017941 */ /* 0x000fea0003800000 */
.L_x_137:
        /* <DEDUP_REMOVED lines=9> */
.L_x_140:
[----:B------:R-:W-:Y:S05]  /*48a0*/  BSYNC B1 ;  /* 0x0000000000017941 */ /* 0x000fea0003800000 */
.L_x_139:
        /* <DEDUP_REMOVED lines=9> */
.L_x_142:
[----:B------:R-:W-:Y:S05]  /*4940*/  BSYNC B1 ;  /* 0x0000000000017941 */ /* 0x000fea0003800000 */
.L_x_141:
        /* <DEDUP_REMOVED lines=10> */
.L_x_144:
[----:B------:R-:W-:Y:S05]  /*49f0*/  BSYNC B1 ;  /* 0x0000000000017941 */ /* 0x000fea0003800000 */
.L_x_143:
        /* <DEDUP_REMOVED lines=10> */
.L_x_146:
[----:B------:R-:W-:Y:S05]  /*4aa0*/  BSYNC B1 ;  /* 0x0000000000017941 */ /* 0x000fea0003800000 */
.L_x_145:
        /* <DEDUP_REMOVED lines=9> */
.L_x_148:
[----:B------:R-:W-:Y:S05]  /*4b40*/  BSYNC B1 ;  /* 0x0000000000017941 */ /* 0x000fea0003800000 */
.L_x_147:
        /* <DEDUP_REMOVED lines=9> */
.L_x_150:
[----:B------:R-:W-:Y:S05]  /*4be0*/  BSYNC B1 ;  /* 0x0000000000017941 */ /* 0x000fea0003800000 */
.L_x_149:
        /* <DEDUP_REMOVED lines=10> */
.L_x_152:
[----:B------:R-:W-:Y:S05]  /*4c90*/  BSYNC B1 ;  /* 0x0000000000017941 */ /* 0x000fea0003800000 */
.L_x_151:
        /* <DEDUP_REMOVED lines=10> */
.L_x_154:
[----:B------:R-:W-:Y:S05]  /*4d40*/  BSYNC B1 ;  /* 0x0000000000017941 */ /* 0x000fea0003800000 */
.L_x_153:
[----:B0---45:R-:W-:Y:S01]  /*4d50*/  IMAD.U32 R4, R18, 0x10000, RZ ;  /* 0x0001000012047824 */ /* 0x031fe200078e00ff */
        /* <DEDUP_REMOVED lines=8> */
.L_x_156:
[----:B------:R-:W-:Y:S05]  /*4de0*/  BSYNC B1 ;  /* 0x0000000000017941 */ /* 0x000fea0003800000 */
.L_x_155:
[----:B0----5:R-:W-:Y:S01]  /*4df0*/  IMAD.U32 R4, R18, 0x10000, RZ ;  /* 0x0001000012047824 */ /* 0x021fe200078e00ff */
[----:B------:R-:W-:Y:S01]  /*4e00*/  ISETP.GT.AND P0, PT, R0, 0x8, P0 ;  /* 0x000000080000780c */ /* 0x000fe20000704270 */
[----:B------:R-:W-:Y:S01]  /*4e10*/  @P1 IMAD.MOV.U32 R5, RZ, RZ, R11 ;  /* 0x000000ffff051224 */ /* 0x000fe200078e000b */
[----:B------:R-:W-:Y:S01]  /*4e20*/  BSSY B1, `(.L_x_157) ;  /* 0x0000008000017945 */ /* 0x000fe20003800000 */
[----:B------:R-:W-:Y:S01]  /*4e30*/  FMUL R3, R4, R89 ;  /* 0x0000005904037220 */ /* 0x000fe20000400000 */
[----:B------:R-:W-:-:S03]  /*4e40*/  @P1 IMAD.MOV.U32 R4, RZ, RZ, R10 ;  /* 0x000000ffff041224 */ /* 0x000fc600078e000a */
[----:B------:R-:W-:-:S05]  /*4e50*/  FFMA R3, R86, R88, R3 ;  /* 0x0000005856037223 */ /* 0x000fca0000000003 */
[----:B------:R-:W-:-:S05]  /*4e60*/  F2FP.BF16.F32.PACK_AB R3, RZ, R3 ;  /* 0x00000003ff03723e */ /* 0x000fca00000010ff */
[----:B------:R0:W-:Y:S01]  /*4e70*/  @P1 STG.E.U16 desc[UR36][R4.64+0xf0], R3 ;  /* 0x0000f00304001986 */ /* 0x0001e2000c101524 */
[----:B------:R-:W-:Y:S05]  /*4e80*/  @!P0 BRA `(.L_x_158) ;  /* 0x0000000000048947 */ /* 0x000fea0003800000 */
[----:B------:R0:W5:Y:S02]  /*4e90*/  LDG.E.LTC128B.U16 R18, desc[UR36][R6.64+0xf2] ;  /* 0x0000f22406127981 */ /* 0x000164000c1e1520 */
.L_x_158:
[----:B------:R-:W-:Y:S05]  /*4ea0*/  BSYNC B1 ;  /* 0x0000000000017941 */ /* 0x000fea0003800000 */
.L_x_157:
[----:B------:R-:W-:Y:S05]  /*4eb0*/  @!P0 BRA `(.L_x_159) ;  /* 0x0000001000b08947 */ /* 0x000fea0003800000 */
[----:B-----5:R-:W-:-:S04]  /*4ec0*/  IMAD.U32 R18, R18, 0x10000, RZ ;  /* 0x0001000012127824 */ /* 0x020fc800078e00ff */
[----:B------:R-:W-:-:S04]  /*4ed0*/  FMUL R18, R18, R89 ;  /* 0x0000005912127220 */ /* 0x000fc80000400000 */
[----:B------:R-:W-:-:S05]  /*4ee0*/  FFMA R18, R87, R88, R18 ;  /* 0x0000005857127223 */ /* 0x000fca0000000012 */
[----:B------:R-:W-:-:S05]  /*4ef0*/  F2FP.BF16.F32.PACK_AB R18, RZ, R18 ;  /* 0x00000012ff12723e */ /* 0x000fca00000010ff */
[----:B------:R0:W-:Y:S01]  /*4f00*/  STG.E.U16 desc[UR36][R10.64+0xf2], R18 ;  /* 0x0000f2120a007986 */ /* 0x0001e2000c101524 */
[----:B------:R-:W-:Y:S05]  /*4f10*/  BRA `(.L_x_159) ;  /* 0x0000001000987947 */ /* 0x000fea0003800000 */
.L_x_34:
[----:B------:R-:W-:Y:S01]  /*4f20*/  ISETP.GT.AND P3, PT, R3, 0x1, PT ;  /* 0x000000010300780c */ /* 0x000fe20003f64270 */
[----:B------:R-:W-:Y:S01]  /*4f30*/  ULDC.64 UR4, c[0x0][0x5c0] ;  /* 0x0001700000047ab9 */ /* 0x000fe20000000a00 */
[-C--:B------:R-:W-:Y:S01]  /*4f40*/  FMUL R24, R24, R88.reuse ;  /* 0x0000005818187220 */ /* 0x080fe20000400000 */
[----:B------:R-:W-:Y:S01]  /*4f50*/  LEA R4, P4, R104, UR4, 0x1 ;  /* 0x0000000468047c11 */ /* 0x000fe2000f8808ff */
[-C--:B------:R-:W-:Y:S01]  /*4f60*/  FMUL R25, R25, R88.reuse ;  /* 0x0000005819197220 */ /* 0x080fe20000400000 */
[----:B------:R-:W-:Y:S01]  /*4f70*/  ISETP.GT.AND P0, PT, R0, RZ, P3 ;  /* 0x000000ff0000720c */ /* 0x000fe20001f04270 */
[----:B------:R-:W-:Y:S01]  /*4f80*/  FMUL R26, R26, R88 ;  /* 0x000000581a1a7220 */ /* 0x000fe20000400000 */
[----:B------:R-:W-:Y:S01]  /*4f90*/  F2FP.BF16.F32.PACK_AB R24, RZ, R24 ;  /* 0x00000018ff18723e */ /* 0x000fe200000010ff */
[-C--:B------:R-:W-:Y:S01]  /*4fa0*/  FMUL R27, R27, R88.reuse ;  /* 0x000000581b1b7220 */ /* 0x080fe20000400000 */
[----:B------:R-:W-:Y:S01]  /*4fb0*/  LEA.HI.X R5, R104, UR5, R113, 0x1, P4 ;  /* 0x0000000568057c11 */ /* 0x000fe2000a0f0c71 */
[-C--:B------:R-:W-:Y:S01]  /*4fc0*/  FMUL R28, R28, R88.reuse ;  /* 0x000000581c1c7220 */ /* 0x080fe20000400000 */
[----:B------:R-:W-:Y:S01]  /*4fd0*/  F2FP.BF16.F32.PACK_AB R25, RZ, R25 ;  /* 0x00000019ff19723e */ /* 0x000fe200000010ff */
[-C--:B------:R-:W-:Y:S01]  /*4fe0*/  FMUL R29, R29, R88.reuse ;  /* 0x000000581d1d7220 */ /* 0x080fe20000400000 */
[----:B------:R-:W-:Y:S01]  /*4ff0*/  ISETP.GT.AND P2, PT, R0, 0x8, P2 ;  /* 0x000000080000780c */ /* 0x000fe20001744270 */
[----:B------:R-:W-:Y:S01]  /*5000*/  @P1 STG.E.U16 desc[UR36][R4.64], R24 ;  /* 0x0000001804001986 */ /* 0x000fe2000c101524 */
[----:B------:R-:W-:Y:S01]  /*5010*/  ISETP.GT.AND P1, PT, R3, 0x8, PT ;  /* 0x000000080300780c */ /* 0x000fe20003f24270 */
[----:B------:R-:W-:Y:S01]  /*5020*/  FMUL R30, R30, R88 ;  /* 0x000000581e1e7220 */ /* 0x000fe20000400000 */
[C---:B------:R-:W-:Y:S01]  /*5030*/  SHF.L.U64.HI R7, R94.reuse, 0x1, R95 ;  /* 0x000000015e077819 */ /* 0x040fe2000001025f */
[----:B------:R-:W-:Y:S01]  /*5040*/  @P0 STG.E.U16 desc[UR36][R4.64+0x2], R25 ;  /* 0x0000021904000986 */ /* 0x000fe2000c101524 */
[----:B------:R-:W-:Y:S01]  /*5050*/  LEA R6, P5, R94, R4, 0x1 ;  /* 0x000000045e067211 */ /* 0x000fe200078a08ff */
[-C--:B------:R-:W-:Y:S01]  /*5060*/  FMUL R31, R31, R88.reuse ;  /* 0x000000581f1f7220 */ /* 0x080fe20000400000 */
[----:B------:R-:W-:Y:S01]  /*5070*/  ISETP.GT.AND P3, PT, R0, 0x8, P3 ;  /* 0x000000080000780c */ /* 0x000fe20001f64270 */
[-C--:B------:R-:W-:Y:S01]  /*5080*/  FMUL R32, R32, R88.reuse ;  /* 0x0000005820207220 */ /* 0x080fe20000400000 */
[----:B------:R-:W-:Y:S01]  /*5090*/  ISETP.GT.AND P0, PT, R3, 0x9, PT ;  /* 0x000000090300780c */ /* 0x000fe20003f04270 */
[----:B------:R-:W-:Y:S01]  /*50a0*/  IMAD.X R7, R7, 0x1, R5, P5 ;  /* 0x0000000107077824 */ /* 0x000fe200028e0605 */
[----:B------:R-:W-:Y:S01]  /*50b0*/  ISETP.GT.AND P4, PT, R0, RZ, P1 ;  /* 0x000000ff0000720c */ /* 0x000fe20000f84270 */
[----:B------:R-:W-:Y:S01]  /*50c0*/  FMUL R33, R33, R88 ;  /* 0x0000005821217220 */ /* 0x000fe20000400000 */
[----:B------:R-:W-:Y:S01]  /*50d0*/  F2FP.BF16.F32.PACK_AB R26, RZ, R26 ;  /* 0x0000001aff1a723e */ /* 0x000fe200000010ff */
[-C--:B------:R-:W-:Y:S01]  /*50e0*/  FMUL R34, R34, R88.reuse ;  /* 0x0000005822227220 */ /* 0x080fe20000400000 */
[----:B------:R-:W-:Y:S01]  /*50f0*/  ISETP.GT.AND P5, PT, R0, RZ, P0 ;  /* 0x000000ff0000720c */ /* 0x000fe200007a4270 */
[----:B------:R-:W-:Y:S01]  /*5100*/  FMUL R35, R35, R88 ;  /* 0x0000005823237220 */ /* 0x000fe20000400000 */
[----:B------:R-:W-:Y:S01]  /*5110*/  F2FP.BF16.F32.PACK_AB R27, RZ, R27 ;  /* 0x0000001bff1b723e */ /* 0x000fe200000010ff */
[----:B------:R-:W-:Y:S01]  /*5120*/  @P2 STG.E.U16 desc[UR36][R6.64], R26 ;  /* 0x0000001a06002986 */ /* 0x000fe2000c101524 */
[----:B------:R-:W-:Y:S01]  /*5130*/  F2FP.BF16.F32.PACK_AB R28, RZ, R28 ;  /* 0x0000001cff1c723e */ /* 0x000fe200000010ff */
[-C--:B------:R-:W-:Y:S01]  /*5140*/  FMUL R36, R36, R88.reuse ;  /* 0x0000005824247220 */ /* 0x080fe20000400000 */
[C---:B------:R-:W-:Y:S01]  /*5150*/  ISETP.GT.AND P2, PT, R0.reuse, 0x8, P1 ;  /* 0x000000080000780c */ /* 0x040fe20000f44270 */
[----:B------:R-:W-:Y:S01]  /*5160*/  @P3 STG.E.U16 desc[UR36][R6.64+0x2], R27 ;  /* 0x0000021b06003986 */ /* 0x000fe2000c101524 */
[----:B------:R-:W-:Y:S01]  /*5170*/  ISETP.GT.AND P1, PT, R3, 0x10, PT ;  /* 0x000000100300780c */ /* 0x000fe20003f24270 */
[-C--:B------:R-:W-:Y:S01]  /*5180*/  FMUL R37, R37, R88.reuse ;  /* 0x0000005825257220 */ /* 0x080fe20000400000 */
[----:B------:R-:W-:Y:S01]  /*5190*/  F2FP.BF16.F32.PACK_AB R29, RZ, R29 ;  /* 0x0000001dff1d723e */ /* 0x000fe200000010ff */
[----:B------:R-:W-:Y:S01]  /*51a0*/  @P4 STG.E.U16 desc[UR36][R4.64+0x10], R28 ;  /* 0x0000101c04004986 */ /* 0x000fe2000c101524 */
[----:B------:R-:W-:Y:S01]  /*51b0*/  ISETP.GT.AND P3, PT, R0, 0x8, P0 ;  /* 0x000000080000780c */ /* 0x000fe20000764270 */
[-C--:B------:R-:W-:Y:S01]  /*51c0*/  FMUL R38, R38, R88.reuse ;  /* 0x0000005826267220 */ /* 0x080fe20000400000 */
[----:B------:R-:W-:Y:S01]  /*51d0*/  ISETP.GT.AND P0, PT, R3, 0x11, PT ;  /* 0x000000110300780c */ /* 0x000fe20003f04270 */
[----:B------:R-:W-:Y:S01]  /*51e0*/  @P5 STG.E.U16 desc[UR36][R4.64+0x12], R29 ;  /* 0x0000121d04005986 */ /* 0x000fe2000c101524 */
        /* <DEDUP_REMOVED lines=162> */
[----:B------:R-:W-:-:S02]  /*5c10*/  F2FP.BF16.F32.PACK_AB R62, RZ, R62 ;  /* 0x0000003eff3e723e */ /* 0x000fc400000010ff */
[C---:B------:R-:W-:Y:S02]  /*5c20*/  ISETP.GT.AND P5, PT, R0.reuse, RZ, P0 ;  /* 0x000000ff0000720c */ /* 0x040fe400007a4270 */
[----:B------:R-:W-:Y:S01]  /*5c30*/  F2FP.BF16.F32.PACK_AB R63, RZ, R63 ;  /* 0x0000003fff3f723e */ /* 0x000fe200000010ff */
[----:B------:R-:W-:Y:S01]  /*5c40*/  @P2 STG.E.U16 desc[UR36][R6.64+0x90], R62 ;  /* 0x0000903e06002986 */ /* 0x000fe2000c101524 */
[----:B------:R-:W-:Y:S02]  /*5c50*/  F2FP.BF16.F32.PACK_AB R64, RZ, R64 ;  /* 0x00000040ff40723e */ /* 0x000fe400000010ff */
[C---:B------:R-:W-:Y:S01]  /*5c60*/  ISETP.GT.AND P2, PT, R0.reuse, 0x8, P1 ;  /* 0x000000080000780c */ /* 0x040fe20000f44270 */
[----:B------:R-:W-:Y:S01]  /*5c70*/  @P3 STG.E.U16 desc[UR36][R6.64+0x92], R63 ;  /* 0x0000923f06003986 */ /* 0x000fe2000c101524 */
[----:B------:R-:W-:Y:S02]  /*5c80*/  ISETP.GT.AND P1, PT, R3, 0x58, PT ;  /* 0x000000580300780c */ /* 0x000fe40003f24270 */
[----:B------:R-:W-:Y:S01]  /*5c90*/  F2FP.BF16.F32.PACK_AB R65, RZ, R65 ;  /* 0x00000041ff41723e */ /* 0x000fe200000010ff */
[----:B------:R-:W-:Y:S01]  /*5ca0*/  @P4 STG.E.U16 desc[UR36][R4.64+0xa0], R64 ;  /* 0x0000a04004004986 */ /* 0x000fe2000c101524 */
[----:B------:R-:W-:-:S02]  /*5cb0*/  ISETP.GT.AND P3, PT, R0, 0x8, P0 ;  /* 0x000000080000780c */ /* 0x000fc40000764270 */
[----:B------:R-:W-:Y:S01]  /*5cc0*/  ISETP.GT.AND P0, PT, R3, 0x59, PT ;  /* 0x000000590300780c */ /* 0x000fe20003f04270 */
[----:B------:R-:W-:Y:S01]  /*5cd0*/  @P5 STG.E.U16 desc[UR36][R4.64+0xa2], R65 ;  /* 0x0000a24104005986 */ /* 0x000fe2000c101524 */
[C---:B------:R-:W-:Y:S02]  /*5ce0*/  ISETP.GT.AND P4, PT, R0.reuse, RZ, P1 ;  /* 0x000000ff0000720c */ /* 0x040fe40000f84270 */
[----:B------:R-:W-:Y:S02]  /*5cf0*/  F2FP.BF16.F32.PACK_AB R66, RZ, R66 ;  /* 0x00000042ff42723e */ /* 0x000fe400000010ff */
[----:B------:R-:W-:Y:S02]  /*5d00*/  ISETP.GT.AND P5, PT, R0, RZ, P0 ;  /* 0x000000ff0000720c */ /* 0x000fe400007a4270 */
[----:B------:R-:W-:Y:S01]  /*5d10*/  F2FP.BF16.F32.PACK_AB R67, RZ, R67 ;  /* 0x00000043ff43723e */ /* 0x000fe200000010ff */
[----:B------:R-:W-:Y:S01]  /*5d20*/  @P2 STG.E.U16 desc[UR36][R6.64+0xa0], R66 ;  /* 0x0000a04206002986 */ /* 0x000fe2000c101524 */
[----:B------:R-:W-:-:S02]  /*5d30*/  F2FP.BF16.F32.PACK_AB R68, RZ, R68 ;  /* 0x00000044ff44723e */ /* 0x000fc400000010ff */
[C---:B------:R-:W-:Y:S01]  /*5d40*/  ISETP.GT.AND P2, PT, R0.reuse, 0x8, P1 ;  /* 0x000000080000780c */ /* 0x040fe20000f44270 */
[----:B------:R-:W-:Y:S01]  /*5d50*/  @P3 STG.E.U16 desc[UR36][R6.64+0xa2], R67 ;  /* 0x0000a24306003986 */ /* 0x000fe2000c101524 */
[C---:B------:R-:W-:Y:S02]  /*5d60*/  ISETP.GT.AND P1, PT, R3.reuse, 0x60, PT ;  /* 0x000000600300780c */ /* 0x040fe40003f24270 */
[----:B------:R-:W-:Y:S01]  /*5d70*/  F2FP.BF16.F32.PACK_AB R69, RZ, R69 ;  /* 0x00000045ff45723e */ /* 0x000fe200000010ff */
[----:B------:R-:W-:Y:S01]  /*5d80*/  @P4 STG.E.U16 desc[UR36][R4.64+0xb0], R68 ;  /* 0x0000b04404004986 */ /* 0x000fe2000c101524 */
[C---:B------:R-:W-:Y:S02]  /*5d90*/  ISETP.GT.AND P3, PT, R0.reuse, 0x8, P0 ;  /* 0x000000080000780c */ /* 0x040fe40000764270 */
[----:B------:R-:W-:Y:S01]  /*5da0*/  ISETP.GT.AND P0, PT, R3, 0x61, PT ;  /* 0x000000610300780c */ /* 0x000fe20003f04270 */
[----:B------:R-:W-:Y:S01]  /*5db0*/  @P5 STG.E.U16 desc[UR36][R4.64+0xb2], R69 ;  /* 0x0000b24504005986 */ /* 0x000fe2000c101524 */
[----:B------:R-:W-:-:S02]  /*5dc0*/  ISETP.GT.AND P4, PT, R0, RZ, P1 ;  /* 0x000000ff0000720c */ /* 0x000fc40000f84270 */
[C---:B------:R-:W-:Y:S02]  /*5dd0*/  ISETP.GT.AND P5, PT, R0.reuse, RZ, P0 ;  /* 0x000000ff0000720c */ /* 0x040fe400007a4270 */
[----:B------:R-:W-:Y:S02]  /*5de0*/  F2FP.BF16.F32.PACK_AB R70, RZ, R70 ;  /* 0x00000046ff46723e */ /* 0x000fe400000010ff */
[----:B------:R-:W-:Y:S02]  /*5df0*/  F2FP.BF16.F32.PACK_AB R71, RZ, R71 ;  /* 0x00000047ff47723e */ /* 0x000fe400000010ff */
[----:B------:R-:W-:Y:S01]  /*5e00*/  F2FP.BF16.F32.PACK_AB R72, RZ, R72 ;  /* 0x00000048ff48723e */ /* 0x000fe200000010ff */
[----:B------:R-:W-:Y:S01]  /*5e10*/  @P2 STG.E.U16 desc[UR36][R6.64+0xb0], R70 ;  /* 0x0000b04606002986 */ /* 0x000fe2000c101524 */
[----:B------:R-:W-:Y:S02]  /*5e20*/  F2FP.BF16.F32.PACK_AB R73, RZ, R73 ;  /* 0x00000049ff49723e */ /* 0x000fe400000010ff */
[C---:B------:R-:W-:Y:S01]  /*5e30*/  ISETP.GT.AND P1, PT, R0.reuse, 0x8, P1 ;  /* 0x000000080000780c */ /* 0x040fe20000f24270 */
[----:B------:R-:W-:Y:S01]  /*5e40*/  @P3 STG.E.U16 desc[UR36][R6.64+0xb2], R71 ;  /* 0x0000b24706003986 */ /* 0x000fe2000c101524 */
[----:B------:R-:W-:-:S02]  /*5e50*/  ISETP.GT.AND P2, PT, R0, 0x8, P0 ;  /* 0x000000080000780c */ /* 0x000fc40000744270 */
[----:B------:R-:W-:Y:S01]  /*5e60*/  F2FP.BF16.F32.PACK_AB R74, RZ, R74 ;  /* 0x0000004aff4a723e */ /* 0x000fe200000010ff */
[----:B------:R-:W-:Y:S01]  /*5e70*/  @P4 STG.E.U16 desc[UR36][R4.64+0xc0], R72 ;  /* 0x0000c04804004986 */ /* 0x000fe2000c101524 */
[C---:B------:R-:W-:Y:S02]  /*5e80*/  ISETP.GT.AND P4, PT, R3.reuse, 0x68, PT ;  /* 0x000000680300780c */ /* 0x040fe40003f84270 */
[----:B------:R-:W-:Y:S01]  /*5e90*/  ISETP.GT.AND P0, PT, R3, 0x69, PT ;  /* 0x000000690300780c */ /* 0x000fe20003f04270 */
[----:B------:R-:W-:Y:S01]  /*5ea0*/  @P5 STG.E.U16 desc[UR36][R4.64+0xc2], R73 ;  /* 0x0000c24904005986 */ /* 0x000fe2000c101524 */
[----:B------:R-:W-:Y:S02]  /*5eb0*/  ISETP.GT.AND P5, PT, R0, RZ, P4 ;  /* 0x000000ff0000720c */ /* 0x000fe400027a4270 */
[----:B------:R-:W-:Y:S01]  /*5ec0*/  F2FP.BF16.F32.PACK_AB R75, RZ, R75 ;  /* 0x0000004bff4b723e */ /* 0x000fe200000010ff */
[----:B------:R-:W-:Y:S01]  /*5ed0*/  @P1 STG.E.U16 desc[UR36][R6.64+0xc0], R74 ;  /* 0x0000c04a06001986 */ /* 0x000fe2000c101524 */
[----:B------:R-:W-:-:S02]  /*5ee0*/  F2FP.BF16.F32.PACK_AB R76, RZ, R76 ;  /* 0x0000004cff4c723e */ /* 0x000fc400000010ff */
[C---:B------:R-:W-:Y:S01]  /*5ef0*/  ISETP.GT.AND P3, PT, R0.reuse, RZ, P0 ;  /* 0x000000ff0000720c */ /* 0x040fe20000764270 */
[----:B------:R-:W-:Y:S01]  /*5f00*/  @P2 STG.E.U16 desc[UR36][R6.64+0xc2], R75 ;  /* 0x0000c24b06002986 */ /* 0x000fe2000c101524 */
[C---:B------:R-:W-:Y:S02]  /*5f10*/  ISETP.GT.AND P4, PT, R0.reuse, 0x8, P4 ;  /* 0x000000080000780c */ /* 0x040fe40002784270 */
[----:B------:R-:W-:Y:S02]  /*5f20*/  F2FP.BF16.F32.PACK_AB R77, RZ, R77 ;  /* 0x0000004dff4d723e */ /* 0x000fe400000010ff */
[----:B------:R-:W-:Y:S01]  /*5f30*/  F2FP.BF16.F32.PACK_AB R78, RZ, R78 ;  /* 0x0000004eff4e723e */ /* 0x000fe200000010ff */
[----:B------:R-:W-:Y:S01]  /*5f40*/  @P5 STG.E.U16 desc[UR36][R4.64+0xd0], R76 ;  /* 0x0000d04c04005986 */ /* 0x000fe2000c101524 */
[----:B------:R-:W-:Y:S02]  /*5f50*/  ISETP.GT.AND P5, PT, R0, 0x8, P0 ;  /* 0x000000080000780c */ /* 0x000fe400007a4270 */
[----:B------:R-:W-:-:S02]  /*5f60*/  F2FP.BF16.F32.PACK_AB R79, RZ, R79 ;  /* 0x0000004fff4f723e */ /* 0x000fc400000010ff */
[C---:B------:R-:W-:Y:S01]  /*5f70*/  ISETP.GT.AND P2, PT, R3.reuse, 0x71, PT ;  /* 0x000000710300780c */ /* 0x040fe20003f44270 */
[----:B------:R-:W-:Y:S01]  /*5f80*/  @P3 STG.E.U16 desc[UR36][R4.64+0xd2], R77 ;  /* 0x0000d24d04003986 */ /* 0x000fe2000c101524 */
[----:B------:R-:W-:Y:S02]  /*5f90*/  ISETP.GT.AND P3, PT, R3, 0x70, PT ;  /* 0x000000700300780c */ /* 0x000fe40003f64270 */
[----:B------:R-:W-:Y:S01]  /*5fa0*/  F2FP.BF16.F32.PACK_AB R80, RZ, R80 ;  /* 0x00000050ff50723e */ /* 0x000fe200000010ff */
[----:B------:R-:W-:Y:S01]  /*5fb0*/  @P4 STG.E.U16 desc[UR36][R6.64+0xd0], R78 ;  /* 0x0000d04e06004986 */ /* 0x000fe2000c101524 */
[C---:B------:R-:W-:Y:S02]  /*5fc0*/  ISETP.GT.AND P4, PT, R0.reuse, RZ, P2 ;  /* 0x000000ff0000720c */ /* 0x040fe40001784270 */
[----:B------:R-:W-:Y:S01]  /*5fd0*/  F2FP.BF16.F32.PACK_AB R81, RZ, R81 ;  /* 0x00000051ff51723e */ /* 0x000fe200000010ff */
[----:B------:R-:W-:Y:S01]  /*5fe0*/  @P5 STG.E.U16 desc[UR36][R6.64+0xd2], R79 ;  /* 0x0000d24f06005986 */ /* 0x000fe2000c101524 */
[----:B------:R-:W-:-:S02]  /*5ff0*/  ISETP.GT.AND P5, PT, R0, RZ, P3 ;  /* 0x000000ff0000720c */ /* 0x000fc40001fa4270 */
[C---:B------:R-:W-:Y:S02]  /*6000*/  ISETP.GT.AND P1, PT, R3.reuse, 0x78, PT ;  /* 0x000000780300780c */ /* 0x040fe40003f24270 */
[----:B------:R-:W-:Y:S02]  /*6010*/  ISETP.GT.AND P0, PT, R3, 0x79, PT ;  /* 0x000000790300780c */ /* 0x000fe40003f04270 */
[C---:B------:R-:W-:Y:S02]  /*6020*/  ISETP.GT.AND P3, PT, R0.reuse, 0x8, P3 ;  /* 0x000000080000780c */ /* 0x040fe40001f64270 */
[C---:B------:R-:W-:Y:S02]  /*6030*/  ISETP.GT.AND P2, PT, R0.reuse, 0x8, P2 ;  /* 0x000000080000780c */ /* 0x040fe40001744270 */
[----:B------:R-:W-:Y:S02]  /*6040*/  F2FP.BF16.F32.PACK_AB R82, RZ, R82 ;  /* 0x00000052ff52723e */ /* 0x000fe400000010ff */
[----:B------:R-:W-:Y:S01]  /*6050*/  F2FP.BF16.F32.PACK_AB R83, RZ, R83 ;  /* 0x00000053ff53723e */ /* 0x000fe200000010ff */
[----:B------:R-:W-:Y:S01]  /*6060*/  @P5 STG.E.U16 desc[UR36][R4.64+0xe0], R80 ;  /* 0x0000e05004005986 */ /* 0x000fe2000c101524 */
[----:B------:R-:W-:-:S02]  /*6070*/  ISETP.GT.AND P5, PT, R0, RZ, P0 ;  /* 0x000000ff0000720c */ /* 0x000fc400007a4270 */
[C---:B------:R-:W-:Y:S01]  /*6080*/  ISETP.GT.AND P0, PT, R0.reuse, 0x8, P0 ;  /* 0x000000080000780c */ /* 0x040fe20000704270 */
[----:B------:R-:W-:Y:S01]  /*6090*/  @P4 STG.E.U16 desc[UR36][R4.64+0xe2], R81 ;  /* 0x0000e25104004986 */ /* 0x000fe2000c101524 */
[C---:B------:R-:W-:Y:S02]  /*60a0*/  ISETP.GT.AND P4, PT, R0.reuse, RZ, P1 ;  /* 0x000000ff0000720c */ /* 0x040fe40000f84270 */
[----:B------:R-:W-:Y:S01]  /*60b0*/  ISETP.GT.AND P1, PT, R0, 0x8, P1 ;  /* 0x000000080000780c */ /* 0x000fe20000f24270 */
[----:B------:R-:W-:Y:S01]  /*60c0*/  @P3 STG.E.U16 desc[UR36][R6.64+0xe0], R82 ;  /* 0x0000e05206003986 */ /* 0x000fe2000c101524 */
[----:B------:R-:W-:Y:S02]  /*60d0*/  F2FP.BF16.F32.PACK_AB R84, RZ, R84 ;  /* 0x00000054ff54723e */ /* 0x000fe400000010ff */
[----:B------:R-:W-:Y:S01]  /*60e0*/  F2FP.BF16.F32.PACK_AB R85, RZ, R85 ;  /* 0x00000055ff55723e */ /* 0x000fe200000010ff */
[----:B------:R-:W-:Y:S01]  /*60f0*/  @P2 STG.E.U16 desc[UR36][R6.64+0xe2], R83 ;  /* 0x0000e25306002986 */ /* 0x000fe2000c101524 */
[----:B------:R-:W-:-:S02]  /*6100*/  F2FP.BF16.F32.PACK_AB R86, RZ, R86 ;  /* 0x00000056ff56723e */ /* 0x000fc400000010ff */
[----:B------:R-:W-:-:S03]  /*6110*/  F2FP.BF16.F32.PACK_AB R87, RZ, R87 ;  /* 0x00000057ff57723e */ /* 0x000fc600000010ff */
[----:B------:R-:W-:Y:S04]  /*6120*/  @P4 STG.E.U16 desc[UR36][R4.64+0xf0], R84 ;  /* 0x0000f05404004986 */ /* 0x000fe8000c101524 */
[----:B------:R0:W-:Y:S02]  /*6130*/  @P5 STG.E.U16 desc[UR36][R4.64+0xf2], R85 ;  /* 0x0000f25504005986 */ /* 0x0001e4000c101524 */
[----:B0-----:R-:W-:Y:S02]  /*6140*/  @P1 IMAD.MOV.U32 R4, RZ, RZ, R6 ;  /* 0x000000ffff041224 */ /* 0x001fe400078e0006 */
[----:B------:R-:W-:-:S05]  /*6150*/  @P1 IMAD.MOV.U32 R5, RZ, RZ, R7 ;  /* 0x000000ffff051224 */ /* 0x000fca00078e0007 */
[----:B------:R0:W-:Y:S04]  /*6160*/  @P1 STG.E.U16 desc[UR36][R4.64+0xf0], R86 ;  /* 0x0000f05604001986 */ /* 0x0001e8000c101524 */
[----:B------:R0:W-:Y:S02]  /*6170*/  @P0 STG.E.U16 desc[UR36][R6.64+0xf2], R87 ;  /* 0x0000f25706000986 */ /* 0x0001e4000c101524 */
.L_x_159:
[----:B------:R-:W-:Y:S05]  /*6180*/  BSYNC B0 ;  /* 0x0000000000007941 */ /* 0x000fea0003800000 */
.L_x_33:
[----:B0-----:R-:W2:Y:S01]  /*6190*/  LDL.64 R4, [R1] ;  /* 0x0000000001047983 */ /* 0x001ea20000100a00 */
[----:B------:R-:W-:Y:S01]  /*61a0*/  ULDC.64 UR4, c[0x0][0x650] ;  /* 0x0001940000047ab9 */ /* 0x000fe20000000a00 */
[----:B------:R-:W-:Y:S02]  /*61b0*/  IMAD.U32 R0, RZ, RZ, UR44 ;  /* 0x0000002cff007e24 */ /* 0x000fe4000f8e00ff */
[----:B------:R-:W-:Y:S02]  /*61c0*/  IMAD.MOV.U32 R22, RZ, RZ, -0x1 ;  /* 0xffffffffff167424 */ /* 0x000fe400078e00ff */
[----:B------:R0:W-:Y:S01]  /*61d0*/  SYNCS.ARRIVE.TRANS64.A1T0 RZ, [R0+UR46], RZ ;  /* 0x000000ff00ff79a7 */ /* 0x0001e2000810002e */
[----:B-----5:R-:W-:Y:S02]  /*61e0*/  IMAD.MOV.U32 R18, RZ, RZ, -0x1 ;  /* 0xffffffffff127424 */ /* 0x020fe400078e00ff */
[----:B------:R-:W-:Y:S01]  /*61f0*/  IMAD.MOV.U32 R19, RZ, RZ, -0x1 ;  /* 0xffffffffff137424 */ /* 0x000fe200078e00ff */
[----:B0-----:R-:W-:-:S02]  /*6200*/  PRMT R0, RZ, 0x7610, R0 ;  /* 0x00007610ff007816 */ /* 0x001fc40000000000 */
[----:B--2---:R-:W-:-:S05]  /*6210*/  LEA R16, P0, R4, R16, 0x1 ;  /* 0x0000001004107211 */ /* 0x004fca00078008ff */
[----:B------:R-:W-:Y:S01]  /*6220*/  IMAD.X R17, R98, 0x1, R17, P0 ;  /* 0x0000000162117824 */ /* 0x000fe200000e0611 */
[----:B------:R-:W-:-:S04]  /*6230*/  ISETP.GE.U32.AND P0, PT, R16, UR4, PT ;  /* 0x0000000410007c0c */ /* 0x000fc8000bf06070 */
[----:B------:R-:W-:-:S13]  /*6240*/  ISETP.GE.U32.AND.EX P0, PT, R17, UR5, PT, P0 ;  /* 0x0000000511007c0c */ /* 0x000fda000bf06100 */
[----:B------:R-:W-:Y:S05]  /*6250*/  @P0 BRA `(.L_x_160) ;  /* 0x00000004004c0947 */ /* 0x000fea0003800000 */
[----:B-1----:R-:W0:Y:S01]  /*6260*/  LDC.64 R10, c[0x0][0x628] ;  /* 0x00018a00ff0a7b82 */ /* 0x002e220000000a00 */
[----:B------:R-:W1:Y:S01]  /*6270*/  S2R R12, SR_CTAID.X ;  /* 0x00000000000c7919 */ /* 0x000e620000002500 */
[----:B------:R-:W-:Y:S02]  /*6280*/  IMAD.MOV.U32 R8, RZ, RZ, R16 ;  /* 0x000000ffff087224 */ /* 0x000fe400078e0010 */
[----:B------:R-:W-:Y:S01]  /*6290*/  IMAD.MOV.U32 R9, RZ, RZ, R17 ;  /* 0x000000ffff097224 */ /* 0x000fe200078e0011 */
[----:B------:R-:W2:Y:S03]  /*62a0*/  S2R R18, SR_CTAID.Y ;  /* 0x0000000000127919 */ /* 0x000ea60000002600 */
[----:B------:R-:W1:Y:S08]  /*62b0*/  LDC R0, c[0x0][0x630] ;  /* 0x00018c00ff007b82 */ /* 0x000e700000000800 */
[----:B------:R-:W1:Y:S01]  /*62c0*/  LDC.64 R14, c[0x0][0x620] ;  /* 0x00018800ff0e7b82 */ /* 0x000e620000000a00 */
[----:B0-----:R-:W-:-:S04]  /*62d0*/  ISETP.NE.U32.AND P0, PT, R10, RZ, PT ;  /* 0x000000ff0a00720c */ /* 0x001fc80003f05070 */
[----:B------:R-:W-:-:S13]  /*62e0*/  ISETP.NE.AND.EX P0, PT, R11, RZ, PT, P0 ;  /* 0x000000ff0b00720c */ /* 0x000fda0003f05300 */
[----:B-12---:R-:W-:Y:S05]  /*62f0*/  @!P0 BRA `(.L_x_161) ;  /* 0x0000000000288947 */ /* 0x006fea0003800000 */
[----:B------:R-:W0:Y:S02]  /*6300*/  LDC R3, c[0x0][0x634] ;  /* 0x00018d00ff037b82 */ /* 0x000e240000000800 */
[----:B0-----:R-:W-:-:S05]  /*6310*/  IADD3 R3, P0, R16, R3, RZ ;  /* 0x0000000310037210 */ /* 0x001fca0007f1e0ff */
[----:B------:R-:W-:-:S04]  /*6320*/  IMAD.X R13, RZ, RZ, R17, P0 ;  /* 0x000000ffff0d7224 */ /* 0x000fc800000e0611 */
[----:B------:R-:W-:-:S04]  /*6330*/  IMAD.WIDE.U32 R4, R13, R10, RZ ;  /* 0x0000000a0d047225 */ /* 0x000fc800078e00ff */
[----:B---34-:R-:W-:-:S04]  /*6340*/  IMAD.WIDE.U32 R6, P0, R3, R11, R4 ;  /* 0x0000000b03067225 */ /* 0x018fc80007800004 */
[----:B------:R-:W-:-:S04]  /*6350*/  IMAD.WIDE.U32 R4, R3, R10, RZ ;  /* 0x0000000a03047225 */ /* 0x000fc800078e00ff */
[----:B------:R-:W-:Y:S01]  /*6360*/  IMAD.X R9, RZ, RZ, RZ, P0 ;  /* 0x000000ffff097224 */ /* 0x000fe200000e06ff */
[----:B------:R-:W-:Y:S01]  /*6370*/  IADD3 RZ, P0, R5, R6, RZ ;  /* 0x0000000605ff7210 */ /* 0x000fe20007f1e0ff */
[----:B------:R-:W-:-:S04]  /*6380*/  IMAD.MOV.U32 R8, RZ, RZ, R7 ;  /* 0x000000ffff087224 */ /* 0x000fc800078e0007 */
[----:B------:R-:W-:-:S08]  /*6390*/  IMAD.WIDE.U32.X R8, R13, R11, R8, P0 ;  /* 0x0000000b0d087225 */ /* 0x000fd000000e0408 */
.L_x_161:
[-CC-:B------:R-:W-:Y:S01]  /*63a0*/  SHF.R.U64 R19, R8, R0.reuse, R9.reuse ;  /* 0x0000000008137219 */ /* 0x180fe20000001209 */
[----:B------:R-:W0:Y:S01]  /*63b0*/  LDC.64 R24, c[0x0][0x640] ;  /* 0x00019000ff187b82 */ /* 0x000e220000000a00 */
[----:B------:R-:W-:Y:S01]  /*63c0*/  SHF.R.U32.HI R0, RZ, R0, R9 ;  /* 0x00000000ff007219 */ /* 0x000fe20000011609 */
[----:B------:R-:W-:Y:S01]  /*63d0*/  ULDC UR4, c[0x0][0x150] ;  /* 0x0000540000047ab9 */ /* 0x000fe20000000800 */
[----:B------:R-:W-:Y:S02]  /*63e0*/  IADD3 R3, P0, RZ, -R19, RZ ;  /* 0x80000013ff037210 */ /* 0x000fe40007f1e0ff */
[----:B---34-:R-:W-:-:S03]  /*63f0*/  I2FP.F32.U32 R7, R12 ;  /* 0x0000000c00077245 */ /* 0x018fc60000201000 */
[----:B------:R-:W1:Y:S01]  /*6400*/  LDC R6, c[0x0][0x618] ;  /* 0x00018600ff067b82 */ /* 0x000e620000000800 */
[----:B------:R-:W-:Y:S02]  /*6410*/  IMAD.X R5, RZ, RZ, ~R0, P0 ;  /* 0x000000ffff057224 */ /* 0x000fe400000e0e00 */
[----:B------:R-:W-:Y:S01]  /*6420*/  FMUL R7, R7, UR4 ;  /* 0x0000000407077c20 */ /* 0x000fe20008400000 */
[----:B------:R-:W-:Y:S01]  /*6430*/  ULDC UR4, c[0x0][0x154] ;  /* 0x0000550000047ab9 */ /* 0x000fe20000000800 */
[-C--:B------:R-:W-:Y:S02]  /*6440*/  IMAD R0, R5, R14.reuse, RZ ;  /* 0x0000000e05007224 */ /* 0x080fe400078e02ff */
[C---:B------:R-:W-:Y:S01]  /*6450*/  IMAD.WIDE.U32 R4, R3.reuse, R14, R16 ;  /* 0x0000000e03047225 */ /* 0x040fe200078e0010 */
[----:B------:R-:W2:Y:S01]  /*6460*/  LDC R8, c[0x0][0x608] ;  /* 0x00018200ff087b82 */ /* 0x000ea20000000800 */
[----:B------:R-:W3:Y:S02]  /*6470*/  F2I.U32.TRUNC.NTZ R7, R7 ;  /* 0x0000000700077305 */ /* 0x000ee4000020f000 */
[----:B------:R-:W-:Y:S01]  /*6480*/  IMAD R3, R3, R15, R0 ;  /* 0x0000000f03037224 */ /* 0x000fe200078e0200 */
[----:B------:R-:W-:-:S03]  /*6490*/  I2FP.F32.U32 R0, R18 ;  /* 0x0000001200007245 */ /* 0x000fc60000201000 */
[----:B------:R-:W-:Y:S01]  /*64a0*/  IMAD.IADD R3, R5, 0x1, R3 ;  /* 0x0000000105037824 */ /* 0x000fe200078e0203 */
[----:B------:R-:W4:Y:S01]  /*64b0*/  LDC R11, c[0x0][0x658] ;  /* 0x00019600ff0b7b82 */ /* 0x000f220000000800 */
[----:B0-----:R-:W-:-:S04]  /*64c0*/  ISETP.NE.U32.AND P0, PT, R24, RZ, PT ;  /* 0x000000ff1800720c */ /* 0x001fc80003f05070 */
[----:B------:R-:W-:-:S03]  /*64d0*/  ISETP.NE.AND.EX P0, PT, R25, RZ, PT, P0 ;  /* 0x000000ff1900720c */ /* 0x000fc60003f05300 */
[----:B------:R-:W0:Y:S01]  /*64e0*/  LDC R9, c[0x0][0x144] ;  /* 0x00005100ff097b82 */ /* 0x000e220000000800 */
[-C--:B-1----:R-:W-:Y:S01]  /*64f0*/  SHF.R.U64 R10, R4, R6.reuse, R3 ;  /* 0x00000006040a7219 */ /* 0x082fe20000001203 */
[----:B---3--:R-:W-:Y:S01]  /*6500*/  IMAD.MOV R7, RZ, RZ, -R7 ;  /* 0x000000ffff077224 */ /* 0x008fe200078e0a07 */
[----:B------:R-:W-:Y:S01]  /*6510*/  SHF.R.U32.HI R3, RZ, R6, R3 ;  /* 0x00000006ff037219 */ /* 0x000fe20000011603 */
[----:B------:R-:W-:-:S04]  /*6520*/  FMUL R6, R0, UR4 ;  /* 0x0000000400067c20 */ /* 0x000fc80008400000 */
[----:B------:R-:W1:Y:S01]  /*6530*/  LDC R21, c[0x0][0x148] ;  /* 0x00005200ff157b82 */ /* 0x000e620000000800 */
[----:B------:R3:W0:Y:S01]  /*6540*/  F2I.U32.TRUNC.NTZ R14, R6 ;  /* 0x00000006000e7305 */ /* 0x000622000020f000 */
[-CC-:B--2---:R-:W-:Y:S02]  /*6550*/  SHF.R.U64 R13, R10, R8.reuse, R3.reuse ;  /* 0x000000080a0d7219 */ /* 0x184fe40000001203 */
[----:B------:R-:W-:-:S04]  /*6560*/  SHF.R.U32.HI R0, RZ, R8, R3 ;  /* 0x00000008ff007219 */ /* 0x000fc80000011603 */
[----:B------:R-:W2:Y:S01]  /*6570*/  LDC R20, c[0x0][0x648] ;  /* 0x00019200ff147b82 */ /* 0x000ea20000000800 */
[-CC-:B----4-:R-:W-:Y:S02]  /*6580*/  SHF.R.U64 R15, R13, R11.reuse, R0.reuse ;  /* 0x0000000b0d0f7219 */ /* 0x190fe40000001200 */
[----:B------:R-:W-:-:S03]  /*6590*/  SHF.R.U32.HI R5, RZ, R11, R0 ;  /* 0x0000000bff057219 */ /* 0x000fc60000011600 */
[----:B------:R-:W-:Y:S02]  /*65a0*/  IMAD.MOV.U32 R4, RZ, RZ, R15 ;  /* 0x000000ffff047224 */ /* 0x000fe400078e000f */
[----:B------:R-:W4:Y:S01]  /*65b0*/  LDC R26, c[0x0][0x638] ;  /* 0x00018e00ff1a7b82 */ /* 0x000f220000000800 */
[----:B0-----:R-:W-:-:S07]  /*65c0*/  IMAD R22, R9, R7, R12 ;  /* 0x0000000709167224 */ /* 0x001fce00078e020c */
[----:B------:R-:W0:Y:S08]  /*65d0*/  LDC R27, c[0x0][0x610] ;  /* 0x00018400ff1b7b82 */ /* 0x000e300000000800 */
[----:B------:R-:W0:Y:S01]  /*65e0*/  LDC R28, c[0x0][0x600] ;  /* 0x00018000ff1c7b82 */ /* 0x000e220000000800 */
[----:B-123--:R-:W-:Y:S05]  /*65f0*/  @!P0 BRA `(.L_x_162) ;  /* 0x0000000000288947 */ /* 0x00efea0003800000 */
[----:B------:R-:W1:Y:S02]  /*6600*/  LDC R0, c[0x0][0x64c] ;  /* 0x00019300ff007b82 */ /* 0x000e640000000800 */
[----:B-1----:R-:W-:-:S05]  /*6610*/  IADD3 R3, P0, R15, R0, RZ ;  /* 0x000000000f037210 */ /* 0x002fca0007f1e0ff */
        /* <DEDUP_REMOVED lines=8> */
.L_x_162:
[----:B------:R-:W-:Y:S01]  /*66a0*/  ISETP.NE.AND P0, PT, R2, 0x1, PT ;  /* 0x000000010200780c */ /* 0x000fe20003f05270 */
[----:B------:R-:W-:Y:S01]  /*66b0*/  IMAD.MOV R14, RZ, RZ, -R14 ;  /* 0x000000ffff0e7224 */ /* 0x000fe200078e0a0e */
[----:B------:R-:W-:Y:S02]  /*66c0*/  SHF.R.U64 R0, R4, R20, R5 ;  /* 0x0000001404007219 */ /* 0x000fe40000001205 */
[----:B------:R-:W-:Y:S02]  /*66d0*/  LOP3.LUT R3, R13, R100, RZ, 0xc0, !PT ;  /* 0x000000640d037212 */ /* 0x000fe400078ec0ff */
[----:B------:R-:W-:Y:S01]  /*66e0*/  LOP3.LUT R5, R10, R99, RZ, 0xc0, !PT ;  /* 0x000000630a057212 */ /* 0x000fe200078ec0ff */
[----:B------:R-:W-:Y:S02]  /*66f0*/  IMAD.MOV R4, RZ, RZ, -R0 ;  /* 0x000000ffff047224 */ /* 0x000fe400078e0a00 */
[----:B------:R-:W-:Y:S02]  /*6700*/  IMAD R3, R96, R0, R3 ;  /* 0x0000000060037224 */ /* 0x000fe400078e0203 */
[----:B----4-:R-:W-:-:S02]  /*6710*/  IMAD R0, R4, R26, R15 ;  /* 0x0000001a04007224 */ /* 0x010fc400078e020f */
[----:B------:R-:W-:Y:S02]  /*6720*/  @P0 IMAD R22, R21, R14, R18 ;  /* 0x0000000e15160224 */ /* 0x000fe400078e0212 */
[----:B------:R-:W-:Y:S02]  /*6730*/  IMAD.MOV.U32 R4, RZ, RZ, 0x1 ;  /* 0x00000001ff047424 */ /* 0x000fe400078e00ff */
[----:B0-----:R-:W-:Y:S02]  /*6740*/  IMAD R22, R3, R27, R22 ;  /* 0x0000001b03167224 */ /* 0x001fe400078e0216 */
[----:B------:R-:W-:Y:S01]  /*6750*/  IMAD R3, R0, R28, R5 ;  /* 0x0000001c00037224 */ /* 0x000fe200078e0205 */
[----:B------:R-:W-:-:S04]  /*6760*/  PRMT R0, R4, 0x7610, R0 ;  /* 0x0000761004007816 */ /* 0x000fc80000000000 */
[----:B------:R-:W-:Y:S02]  /*6770*/  SEL R18, R3, R22, !P0 ;  /* 0x0000001603127207 */ /* 0x000fe40004000000 */
[----:B------:R-:W-:-:S07]  /*6780*/  SEL R22, R22, R3, !P0 ;  /* 0x0000000316167207 */ /* 0x000fce0004000000 */
.L_x_160:
[----:B------:R-:W-:Y:S01]  /*6790*/  LOP3.LUT P0, RZ, R0, 0xff, RZ, 0xc0, !PT ;  /* 0x000000ff00ff7812 */ /* 0x000fe2000780c0ff */
[----:B------:R-:W-:Y:S01]  /*67a0*/  UIMAD.WIDE.U32 UR4, UR38, 0x38e38e39, URZ ;  /* 0x38e38e39260478a5 */ /* 0x000fe2000f8e003f */
[----:B------:R-:W-:-:S03]  /*67b0*/  LOP3.LUT R103, R103, 0x1, RZ, 0x3c, !PT ;  /* 0x0000000167677812 */ /* 0x000fc600078e3cff */
[----:B------:R-:W-:-:S04]  /*67c0*/  USHF.R.U32.HI UR4, URZ, 0x1, UR5 ;  /* 0x000000013f047899 */ /* 0x000fc80008011605 */
[----:B------:R-:W-:-:S04]  /*67d0*/  UIMAD UR38, UR4, -0x9, UR38 ;  /* 0xfffffff7042678a4 */ /* 0x000fc8000f8e0226 */
[----:B------:R-:W-:Y:S08]  /*67e0*/  @P0 BRA `(.L_x_163) ;  /* 0xffffffac00800947 */ /* 0x000ff0000383ffff */
[----:B------:R-:W-:Y:S05]  /*67f0*/  EXIT ;  /* 0x000000000000794d */ /* 0x000fea0003800000 */
.L_x_14:
[----:B------:R-:W-:-:S08]  /*6800*/  ISETP.NE.AND P0, PT, R14, RZ, PT ;  /* 0x000000ff0e00720c */ /* 0x000fd00003f05270 */
[----:B0-----:R-:W0:-:S00]  /*6810*/  USETMAXREG.DEALLOC.CTAPOOL 0x28 ;  /* 0x00000028000079c8 */ /* 0x001e0000080e0500 */
[----:B------:R-:W-:Y:S05]  /*6820*/  @P0 EXIT ;  /* 0x000000000000094d */ /* 0x000fea0003800000 */
[----:B0-----:R-:W-:Y:S01]  /*6830*/  LOP3.LUT P0, RZ, R3, 0xff, RZ, 0xc0, !PT ;  /* 0x000000ff03ff7812 */ /* 0x001fe2000780c0ff */
[----:B------:R-:W-:Y:S02]  /*6840*/  IMAD.MOV.U32 R3, RZ, RZ, 0x1 ;  /* 0x00000001ff037424 */ /* 0x000fe400078e00ff */
[----:B------:R-:W-:-:S10]  /*6850*/  IMAD.MOV.U32 R8, RZ, RZ, RZ ;  /* 0x000000ffff087224 */ /* 0x000fd400078e00ff */
[----:B------:R-:W-:Y:S05]  /*6860*/  @!P0 BRA `(.L_x_164) ;  /* 0x0000000c000c8947 */ /* 0x000fea0003800000 */
[----:B------:R-:W-:Y:S01]  /*6870*/  LOP3.LUT P0, RZ, R4, 0x1f, RZ, 0xc0, !PT ;  /* 0x0000001f04ff7812 */ /* 0x000fe2000780c0ff */
[----:B------:R-:W-:Y:S01]  /*6880*/  ULDC UR5, c[0x0][0x658] ;  /* 0x0001960000057ab9 */ /* 0x000fe20000000800 */
[----:B------:R-:W-:Y:S01]  /*6890*/  UMOV UR6, 0xffffffff ;  /* 0xffffffff00067882 */ /* 0x000fe20000000000 */
[----:B------:R-:W-:Y:S01]  /*68a0*/  BSSY B0, `(.L_x_164) ;  /* 0x00000bf000007945 */ /* 0x000fe20003800000 */
[----:B------:R-:W-:Y:S01]  /*68b0*/  USHF.L.U32 UR6, UR6, UR5, URZ ;  /* 0x0000000506067299 */ /* 0x000fe2000800063f */
[C---:B------:R-:W-:Y:S01]  /*68c0*/  ISETP.NE.AND P2, PT, R5.reuse, RZ, PT ;  /* 0x000000ff0500720c */ /* 0x040fe20003f45270 */
[----:B------:R-:W-:Y:S01]  /*68d0*/  IMAD.MOV.U32 R10, RZ, RZ, 0x1 ;  /* 0x00000001ff0a7424 */ /* 0x000fe200078e00ff */
[----:B------:R-:W-:Y:S01]  /*68e0*/  ISETP.NE.OR P0, PT, R5, RZ, !P0 ;  /* 0x000000ff0500720c */ /* 0x000fe20004705670 */
[----:B------:R-:W-:Y:S01]  /*68f0*/  IMAD.MOV.U32 R3, RZ, RZ, 0x1 ;  /* 0x00000001ff037424 */ /* 0x000fe200078e00ff */
[----:B------:R-:W-:Y:S01]  /*6900*/  LOP3.LUT R9, R23, 0x2, RZ, 0xfc, !PT ;  /* 0x0000000217097812 */ /* 0x000fe200078efcff */
[----:B------:R-:W-:Y:S01]  /*6910*/  IMAD.MOV.U32 R8, RZ, RZ, RZ ;  /* 0x000000ffff087224 */ /* 0x000fe200078e00ff */
[----:B------:R-:W-:Y:S01]  /*6920*/  ULDC UR4, c[0x0][0x600] ;  /* 0x0001800000047ab9 */ /* 0x000fe20000000800 */
[----:B------:R-:W-:Y:S01]  /*6930*/  UMOV UR7, 0x1 ;  /* 0x0000000100077882 */ /* 0x000fe20000000000 */
[----:B------:R-:W-:-:S02]  /*6940*/  UIADD3 UR19, UR40, 0x1, URZ ;  /* 0x0000000128137890 */ /* 0x000fc4000fffe03f */
[----:B------:R-:W-:Y:S02]  /*6950*/  UIADD3 UR15, UR4, -0x1, URZ ;  /* 0xffffffff040f7890 */ /* 0x000fe4000fffe03f */
[----:B------:R-:W-:Y:S02]  /*6960*/  USHF.L.U32 UR17, UR7, UR5, URZ ;  /* 0x0000000507117299 */ /* 0x000fe4000800063f */
[----:B------:R-:W-:Y:S01]  /*6970*/  ULOP3.LUT UR16, URZ, UR6, URZ, 0x33, !UPT ;  /* 0x000000063f107292 */ /* 0x000fe2000f8e333f */
[----:B------:R-:W-:-:S11]  /*6980*/  ULDC.64 UR20, c[0x0][0x198] ;  /* 0x0000660000147ab9 */ /* 0x000fd60000000a00 */
.L_x_176:
[----:B------:R-:W-:-:S03]  /*6990*/  UMOV UR4, 0xffffffff ;  /* 0xffffffff00047882 */ /* 0x000fc60000000000 */
[----:B------:R-:W-:Y:S05]  /*69a0*/  BRA.DIV UR4, `(.L_x_165) ;  /* 0x00000012048c7947 */ /* 0x000fea000b800000 */
[----:B------:R-:W-:-:S13]  /*69b0*/  ELECT P6, URZ, PT ;  /* 0x00000000003f782f */ /* 0x000fda00038c0000 */
.L_x_194:
[----:B------:R-:W0:Y:S01]  /*69c0*/  LDC R4, c[0x0][0x28c] ;  /* 0x0000a300ff047b82 */ /* 0x000e220000000800 */
[----:B------:R-:W-:Y:S01]  /*69d0*/  BSSY B1, `(.L_x_166) ;  /* 0x0000037000017945 */ /* 0x000fe20003800000 */
[----:B0-----:R-:W-:-:S13]  /*69e0*/  ISETP.LT.OR P6, PT, R4, 0x1, !P6 ;  /* 0x000000010400780c */ /* 0x001fda00077c1670 */
[----:B------:R-:W-:Y:S05]  /*69f0*/  @P6 BRA `(.L_x_167) ;  /* 0x0000000000d06947 */ /* 0x000fea0003800000 */
[----:B------:R-:W-:Y:S02]  /*6a00*/  IMAD.SHL.U32 R18, R18, 0x80, RZ ;  /* 0x0000008012127824 */ /* 0x000fe400078e00ff */
[----:B------:R-:W-:Y:S02]  /*6a10*/  IMAD.SHL.U32 R22, R22, 0x40, RZ ;  /* 0x0000004016167824 */ /* 0x000fe400078e00ff */
[----:B------:R-:W-:Y:S02]  /*6a20*/  IMAD.MOV.U32 R13, RZ, RZ, RZ ;  /* 0x000000ffff0d7224 */ /* 0x000fe400078e00ff */
[----:B------:R-:W-:Y:S02]  /*6a30*/  IMAD.U32 R14, RZ, RZ, UR19 ;  /* 0x00000013ff0e7e24 */ /* 0x000fe4000f8e00ff */
[----:B------:R-:W-:Y:S02]  /*6a40*/  IMAD.MOV.U32 R4, RZ, RZ, R3 ;  /* 0x000000ffff047224 */ /* 0x000fe400078e0003 */
[----:B------:R-:W-:-:S07]  /*6a50*/  IMAD.MOV.U32 R5, RZ, RZ, R8 ;  /* 0x000000ffff057224 */ /* 0x000fce00078e0008 */
.L_x_171:
[----:B------:R-:W0:Y:S01]  /*6a60*/  S2R R7, SR_CgaCtaId ;  /* 0x0000000000077919 */ /* 0x000e220000008800 */
[----:B------:R-:W-:-:S04]  /*6a70*/  MOV R6, 0x400 ;  /* 0x0000040000067802 */ /* 0x000fc80000000f00 */
[----:B0-----:R-:W-:Y:S02]  /*6a80*/  LEA R12, R7, R6, 0x18 ;  /* 0x00000006070c7211 */ /* 0x001fe400078ec0ff */
[----:B------:R-:W-:Y:S01]  /*6a90*/  SHF.L.U32 R6, R4, 0x1f, RZ ;  /* 0x0000001f04067819 */ /* 0x000fe200000006ff */
[----:B------:R-:W0:Y:S02]  /*6aa0*/  @!P2 LDC R7, c[0x0][0x500] ;  /* 0x00014000ff07ab82 */ /* 0x000e240000000800 */
[----:B------:R-:W-:-:S04]  /*6ab0*/  IMAD R11, R5, 0x8, R12 ;  /* 0x00000008050b7824 */ /* 0x000fc800078e020c */
[----:B------:R-:W1:Y:S02]  /*6ac0*/  SYNCS.PHASECHK.TRANS64.TRYWAIT P1, [R11+URZ+0x48], R6 ;  /* 0x000048060b0075a7 */ /* 0x000e64000802017f */
[----:B-1----:R-:W-:Y:S05]  /*6ad0*/  @!P1 BRA `(.L_x_168) ;  /* 0x0000001000609947 */ /* 0x002fea0003800000 */
.L_x_195:
[----:B-1----:R-:W-:Y:S01]  /*6ae0*/  PRMT R6, R9, 0x9910, RZ ;  /* 0x0000991009067816 */ /* 0x002fe200000000ff */
[----:B0-----:R0:W-:Y:S03]  /*6af0*/  @!P2 SYNCS.ARRIVE.TRANS64 RZ, [R11+URZ], R7 ;  /* 0x000000070bffa9a7 */ /* 0x0011e6000800003f */
[----:B------:R-:W-:-:S13]  /*6b00*/  ISETP.NE.AND P1, PT, R6, 0x2, PT ;  /* 0x000000020600780c */ /* 0x000fda0003f25270 */
[----:B0-----:R-:W-:Y:S05]  /*6b10*/  @P1 BRA `(.L_x_169) ;  /* 0x0000000000041947 */ /* 0x001fea0003800000 */
[----:B------:R-:W-:Y:S01]  /*6b20*/  BPT.TRAP 0x1 ;  /* 0x000000040000795c */ /* 0x000fe20000300000 */
.L_x_169:
[----:B------:R-:W-:Y:S05]  /*6b30*/  @P0 BRA `(.L_x_170) ;  /* 0x0000000000040947 */ /* 0x000fea0003800000 */
[----:B------:R-:W-:Y:S01]  /*6b40*/  BPT.TRAP 0x1 ;  /* 0x000000040000795c */ /* 0x000fe20000300000 */
.L_x_170:
[--C-:B------:R-:W-:Y:S01]  /*6b50*/  IMAD R6, R5, 0x2000, R12.reuse ;  /* 0x0000200005067824 */ /* 0x100fe200078e020c */
[----:B------:R-:W-:Y:S01]  /*6b60*/  R2UR UR9, R11 ;  /* 0x000000000b0972ca */ /* 0x000fe200000e0000 */
[C---:B------:R-:W-:Y:S01]  /*6b70*/  IMAD R12, R5.reuse, 0x4000, R12 ;  /* 0x00004000050c7824 */ /* 0x040fe200078e020c */
[----:B------:R-:W-:Y:S01]  /*6b80*/  UIADD3 UR4, UP0, UR20, 0xf0, URZ ;  /* 0x000000f014047890 */ /* 0x000fe2000ff1e03f */
[----:B------:R-:W-:Y:S01]  /*6b90*/  VIADD R14, R14, 0xffffffff ;  /* 0xffffffff0e0e7836 */ /* 0x000fe20000000000 */
[----:B------:R-:W-:Y:S01]  /*6ba0*/  R2UR UR5, R6 ;  /* 0x00000000060572ca */ /* 0x000fe200000e0000 */
[----:B------:R-:W-:Y:S01]  /*6bb0*/  UIADD3 UR22, UP1, UR20, 0x1f0, URZ ;  /* 0x000001f014167890 */ /* 0x000fe2000ff3e03f */
[----:B------:R-:W-:Y:S01]  /*6bc0*/  R2UR UR8, R12 ;  /* 0x000000000c0872ca */ /* 0x000fe200000e0000 */
[----:B------:R-:W-:Y:S01]  /*6bd0*/  VIADD R5, R5, 0x1 ;  /* 0x0000000105057836 */ /* 0x000fe20000000000 */
[----:B------:R-:W-:Y:S01]  /*6be0*/  R2UR UR11, R22 ;  /* 0x00000000160b72ca */ /* 0x000fe200000e0000 */
[----:B------:R-:W-:Y:S01]  /*6bf0*/  UIADD3.X UR23, URZ, UR21, URZ, UP1, !UPT ;  /* 0x000000153f177290 */ /* 0x000fe20008ffe43f */
[----:B------:R-:W-:Y:S01]  /*6c00*/  R2UR UR10, R13 ;  /* 0x000000000d0a72ca */ /* 0x000fe200000e0000 */
[----:B------:R-:W-:Y:S01]  /*6c10*/  UMOV UR6, 0x0 ;  /* 0x0000000000067882 */ /* 0x000fe20000000000 */
[----:B------:R-:W-:Y:S01]  /*6c20*/  R2UR UR12, R19 ;  /* 0x00000000130c72ca */ /* 0x000fe200000e0000 */
[----:B------:R-:W-:Y:S01]  /*6c30*/  UMOV UR7, 0x10000000 ;  /* 0x1000000000077882 */ /* 0x000fe20000000000 */
[----:B------:R-:W-:Y:S01]  /*6c40*/  R2UR UR18, R18 ;  /* 0x00000000121272ca */ /* 0x000fe200000e0000 */
[----:B------:R-:W-:Y:S01]  /*6c50*/  VIADD R13, R13, 0x40 ;  /* 0x000000400d0d7836 */ /* 0x000fe20000000000 */
[----:B------:R-:W-:Y:S01]  /*6c60*/  ISETP.GT.AND P3, PT, R14, 0x1, PT ;  /* 0x000000010e00780c */ /* 0x000fe20003f64270 */
[----:B------:R-:W-:Y:S01]  /*6c70*/  UIADD3 UR13, UR5, 0x180, URZ ;  /* 0x00000180050d7890 */ /* 0x000fe2000fffe03f */
[----:B------:R-:W-:Y:S01]  /*6c80*/  ISETP.NE.AND P1, PT, R5, 0x9, PT ;  /* 0x000000090500780c */ /* 0x000fe20003f25270 */
[----:B------:R-:W-:-:S02]  /*6c90*/  UIADD3.X UR5, URZ, UR21, URZ, UP0, !UPT ;  /* 0x000000153f057290 */ /* 0x000fc400087fe43f */
[----:B------:R-:W-:Y:S01]  /*6ca0*/  UIADD3 UR14, UR8, 0x12180, URZ ;  /* 0x00012180080e7890 */ /* 0x000fe2000fffe03f */
[----:B------:R-:W-:Y:S02]  /*6cb0*/  SEL R7, RZ, 0x1, P1 ;  /* 0x00000001ff077807 */ /* 0x000fe40000800000 */
[----:B------:R-:W-:Y:S01]  /*6cc0*/  UMOV UR8, UR13 ;  /* 0x0000000d00087c82 */ /* 0x000fe20008000000 */
[----:B------:R-:W-:Y:S02]  /*6cd0*/  SEL R5, R5, RZ, P1 ;  /* 0x000000ff05057207 */ /* 0x000fe40000800000 */
[----:B------:R-:W-:Y:S01]  /*6ce0*/  LOP3.LUT R4, R4, R7, RZ, 0x3c, !PT ;  /* 0x0000000704047212 */ /* 0x000fe200078e3cff */
[----:B------:R0:W-:Y:S02]  /*6cf0*/  UTMALDG.3D [UR8], [UR4], desc[UR6] ;  /* 0x00000608040075b4 */ /* 0x0001e40008011000 */
[----:B0-----:R-:W-:Y:S01]  /*6d00*/  UMOV UR8, UR14 ;  /* 0x0000000e00087c82 */ /* 0x001fe20008000000 */
[----:B------:R-:W-:-:S02]  /*6d10*/  UMOV UR11, UR18 ;  /* 0x00000012000b7c82 */ /* 0x000fc40008000000 */
[----:B------:R0:W-:Y:S02]  /*6d20*/  UTMALDG.3D [UR8], [UR22], desc[UR6] ;  /* 0x00000608160075b4 */ /* 0x0001e40008011000 */
[----:B0-----:R-:W-:Y:S05]  /*6d30*/  @P3 BRA `(.L_x_171) ;  /* 0xfffffffc00483947 */ /* 0x001fea000383ffff */
.L_x_167:
[----:B------:R-:W-:Y:S05]  /*6d40*/  BSYNC B1 ;  /* 0x0000000000017941 */ /* 0x000fea0003800000 */
.L_x_166:
[----:B------:R-:W2:Y:S01]  /*6d50*/  LDL.64 R20, [R1] ;  /* 0x0000000001147983 */ /* 0x000ea20000100a00 */
[----:B------:R-:W-:Y:S01]  /*6d60*/  LOP3.LUT P4, RZ, R10, 0xff, RZ, 0xc0, !PT ;  /* 0x000000ff0aff7812 */ /* 0x000fe2000788c0ff */
[----:B------:R-:W-:Y:S01]  /*6d70*/  VIADD R7, R8, UR40 ;  /* 0x0000002808077c36 */ /* 0x000fe20008000000 */
[----:B------:R-:W-:Y:S01]  /*6d80*/  ULDC.64 UR4, c[0x0][0x650] ;  /* 0x0001940000047ab9 */ /* 0x000fe20000000a00 */
[----:B------:R-:W-:Y:S01]  /*6d90*/  IMAD.U32 R8, RZ, RZ, UR40 ;  /* 0x00000028ff087e24 */ /* 0x000fe2000f8e00ff */
[----:B------:R-:W-:Y:S01]  /*6da0*/  UISETP.GE.U32.AND UP0, UPT, UR40, 0x9, UPT ;  /* 0x000000092800788c */ /* 0x000fe2000bf06070 */
[----:B------:R-:W-:Y:S01]  /*6db0*/  BSSY B1, `(.L_x_172) ;  /* 0x000006b000017945 */ /* 0x000fe20003800000 */
[----:B------:R-:W-:Y:S01]  /*6dc0*/  ISETP.GT.U32.AND P1, PT, R7, 0x8, PT ;  /* 0x000000080700780c */ /* 0x000fe20003f24070 */
[----:B------:R-:W-:Y:S01]  /*6dd0*/  IMAD.MOV.U32 R22, RZ, RZ, -0x1 ;  /* 0xffffffffff167424 */ /* 0x000fe200078e00ff */
[----:B------:R-:W-:Y:S01]  /*6de0*/  PRMT R10, RZ, 0x7610, R10 ;  /* 0x00007610ff0a7816 */ /* 0x000fe2000000000a */
[----:B------:R-:W-:Y:S01]  /*6df0*/  IMAD.MOV.U32 R18, RZ, RZ, -0x1 ;  /* 0xffffffffff127424 */ /* 0x000fe200078e00ff */
[----:B------:R-:W-:Y:S01]  /*6e00*/  ISETP.LT.U32.AND P1, PT, R8, 0x9, P1 ;  /* 0x000000090800780c */ /* 0x000fe20000f21070 */
[----:B------:R-:W-:Y:S01]  /*6e10*/  IMAD.MOV.U32 R19, RZ, RZ, -0x1 ;  /* 0xffffffffff137424 */ /* 0x000fe200078e00ff */
[----:B------:R-:W-:Y:S01]  /*6e20*/  PLOP3.LUT P3, PT, PT, PT, UP0, 0x80, 0x0 ;  /* 0x000000000000781c */ /* 0x000fe20003f6f008 */
[----:B------:R-:W0:Y:S01]  /*6e30*/  @P4 S2R R5, SR_CgaCtaId ;  /* 0x0000000000054919 */ /* 0x000e220000008800 */
[----:B------:R-:W-:-:S04]  /*6e40*/  @P4 MOV R4, 0x400 ;  /* 0x0000040000044802 */ /* 0x000fc80000000f00 */
[----:B0-----:R-:W-:Y:S01]  /*6e50*/  @P4 LEA R6, R5, R4, 0x18 ;  /* 0x0000000405064211 */ /* 0x001fe200078ec0ff */
[----:B------:R-:W-:Y:S01]  /*6e60*/  IMAD.WIDE.U32 R4, R7, 0x38e38e39, RZ ;  /* 0x38e38e3907047825 */ /* 0x000fe200078e00ff */
[----:B------:R-:W-:Y:S02]  /*6e70*/  SEL R4, RZ, 0x1, !P1 ;  /* 0x00000001ff047807 */ /* 0x000fe40004800000 */
[----:B------:R0:W-:Y:S02]  /*6e80*/  @P4 SYNCS.ARRIVE.TRANS64.A1T0 RZ, [R6+URZ+0xc8], RZ ;  /* 0x0000c8ff06ff49a7 */ /* 0x0001e4000810003f */
[----:B------:R-:W-:Y:S02]  /*6e90*/  LOP3.LUT R3, R3, R4, RZ, 0x3c, !PT ;  /* 0x0000000403037212 */ /* 0x000fe400078e3cff */
[----:B------:R-:W-:Y:S02]  /*6ea0*/  PRMT R4, RZ, 0x7610, R4 ;  /* 0x00007610ff047816 */ /* 0x000fe40000000004 */
[----:B0-----:R-:W-:-:S04]  /*6eb0*/  SHF.R.U32.HI R6, RZ, 0x1, R5 ;  /* 0x00000001ff067819 */ /* 0x001fc80000011605 */
[----:B------:R-:W-:Y:S01]  /*6ec0*/  @P3 LOP3.LUT R3, R3, 0x1, R6, 0x78, !PT ;  /* 0x0000000103033812 */ /* 0x000fe200078e7806 */
[----:B------:R-:W-:Y:S01]  /*6ed0*/  IMAD R8, R6, -0x9, R7 ;  /* 0xfffffff706087824 */ /* 0x000fe200078e0207 */
[----:B--2---:R-:W-:-:S04]  /*6ee0*/  IADD3 R16, P4, R16, R20, RZ ;  /* 0x0000001410107210 */ /* 0x004fc80007f9e0ff */
[----:B------:R-:W-:Y:S01]  /*6ef0*/  ISETP.GE.U32.AND P1, PT, R16, UR4, PT ;  /* 0x0000000410007c0c */ /* 0x000fe2000bf26070 */
[----:B------:R-:W-:-:S05]  /*6f00*/  IMAD.X R17, R17, 0x1, R0, P4 ;  /* 0x0000000111117824 */ /* 0x000fca00020e0600 */
[----:B------:R-:W-:-:S13]  /*6f10*/  ISETP.GE.U32.AND.EX P1, PT, R17, UR5, PT, P1 ;  /* 0x0000000511007c0c */ /* 0x000fda000bf26110 */
[----:B------:R-:W-:Y:S05]  /*6f20*/  @P1 BRA `(.L_x_173) ;  /* 0x00000004004c1947 */ /* 0x000fea0003800000 */
[----:B------:R-:W0:Y:S01]  /*6f30*/  S2R R12, SR_CTAID.X ;  /* 0x00000000000c7919 */ /* 0x000e220000002500 */
[----:B------:R-:W-:Y:S01]  /*6f40*/  ULDC.64 UR4, c[0x0][0x628] ;  /* 0x00018a0000047ab9 */ /* 0x000fe20000000a00 */
[----:B------:R-:W1:Y:S01]  /*6f50*/  LDC R13, c[0x0][0x144] ;  /* 0x00005100ff0d7b82 */ /* 0x000e620000000800 */
[----:B------:R-:W-:Y:S01]  /*6f60*/  ISETP.NE.U32.AND P1, PT, RZ, UR4, PT ;  /* 0x00000004ff007c0c */ /* 0x000fe2000bf25070 */
[----:B------:R-:W2:Y:S01]  /*6f70*/  S2R R11, SR_CTAID.Y ;  /* 0x00000000000b7919 */ /* 0x000ea20000002600 */
[----:B------:R-:W-:Y:S01]  /*6f80*/  ULDC UR6, c[0x0][0x150] ;  /* 0x0000540000067ab9 */ /* 0x000fe20000000800 */
[----:B------:R-:W-:Y:S01]  /*6f90*/  ULDC UR7, c[0x0][0x630] ;  /* 0x00018c0000077ab9 */ /* 0x000fe20000000800 */
[----:B------:R-:W-:Y:S01]  /*6fa0*/  ISETP.NE.AND.EX P1, PT, RZ, UR5, PT, P1 ;  /* 0x00000005ff007c0c */ /* 0x000fe2000bf25310 */
[----:B------:R-:W-:Y:S01]  /*6fb0*/  IMAD.MOV.U32 R4, RZ, RZ, R16 ;  /* 0x000000ffff047224 */ /* 0x000fe200078e0010 */
[----:B0-----:R-:W-:-:S05]  /*6fc0*/  I2FP.F32.U32 R5, R12 ;  /* 0x0000000c00057245 */ /* 0x001fca0000201000 */
[----:B------:R-:W-:Y:S01]  /*6fd0*/  FMUL R14, R5, UR6 ;  /* 0x00000006050e7c20 */ /* 0x000fe20008400000 */
[----:B------:R-:W-:-:S05]  /*6fe0*/  IMAD.MOV.U32 R5, RZ, RZ, R17 ;  /* 0x000000ffff057224 */ /* 0x000fca00078e0011 */
[----:B--2---:R-:W-:Y:S05]  /*6ff0*/  @!P1 BRA `(.L_x_174) ;  /* 0x0000000000289947 */ /* 0x004fea0003800000 */
[----:B------:R-:W-:Y:S02]  /*7000*/  ULDC UR6, c[0x0][0x634] ;  /* 0x00018d0000067ab9 */ /* 0x000fe40000000800 */
[----:B------:R-:W-:-:S05]  /*7010*/  IADD3 R5, P1, R16, UR6, RZ ;  /* 0x0000000610057c10 */ /* 0x000fca000ff3e0ff */
[----:B------:R-:W-:-:S04]  /*7020*/  IMAD.X R15, RZ, RZ, R17, P1 ;  /* 0x000000ffff0f7224 */ /* 0x000fc800008e0611 */
[----:B------:R-:W-:-:S04]  /*7030*/  IMAD.WIDE.U32 R6, R15, UR4, RZ ;  /* 0x000000040f067c25 */ /* 0x000fc8000f8e00ff */
[----:B------:R-:W-:-:S04]  /*7040*/  IMAD.WIDE.U32 R6, P1, R5, UR5, R6 ;  /* 0x0000000505067c25 */ /* 0x000fc8000f820006 */
[----:B------:R-:W-:-:S04]  /*7050*/  IMAD.WIDE.U32 R4, R5, UR4, RZ ;  /* 0x0000000405047c25 */ /* 0x000fc8000f8e00ff */
[----:B------:R-:W-:Y:S01]  /*7060*/  IMAD.MOV.U32 R4, RZ, RZ, R7 ;  /* 0x000000ffff047224 */ /* 0x000fe200078e0007 */
[----:B------:R-:W-:Y:S01]  /*7070*/  IADD3 RZ, P3, R5, R6, RZ ;  /* 0x0000000605ff7210 */ /* 0x000fe20007f7e0ff */
[----:B------:R-:W-:-:S04]  /*7080*/  IMAD.X R5, RZ, RZ, RZ, P1 ;  /* 0x000000ffff057224 */ /* 0x000fc800008e06ff */
[----:B------:R-:W-:-:S08]  /*7090*/  IMAD.WIDE.U32.X R4, R15, UR5, R4, P3 ;  /* 0x000000050f047c25 */ /* 0x000fd000098e0404 */
.L_x_174:
[--C-:B------:R-:W-:Y:S01]  /*70a0*/  SHF.R.U64 R19, R4, UR7, R5.reuse ;  /* 0x0000000704137c19 */ /* 0x100fe20008001205 */
[----:B------:R-:W0:Y:S01]  /*70b0*/  F2I.U32.TRUNC.NTZ R14, R14 ;  /* 0x0000000e000e7305 */ /* 0x000e22000020f000 */
[----:B------:R-:W-:Y:S01]  /*70c0*/  SHF.R.U32.HI R4, RZ, UR7, R5 ;  /* 0x00000007ff047c19 */ /* 0x000fe20008011605 */
[----:B------:R-:W-:Y:S01]  /*70d0*/  ULDC.64 UR4, c[0x0][0x620] ;  /* 0x0001880000047ab9 */ /* 0x000fe20000000a00 */
[----:B------:R-:W-:Y:S01]  /*70e0*/  IADD3 R7, P1, RZ, -R19, RZ ;  /* 0x80000013ff077210 */ /* 0x000fe20007f3e0ff */
[----:B------:R-:W-:Y:S01]  /*70f0*/  ULDC.64 UR6, c[0x0][0x640] ;  /* 0x0001900000067ab9 */ /* 0x000fe20000000a00 */
[----:B------:R-:W2:Y:S03]  /*7100*/  LDC R18, c[0x0][0x148] ;  /* 0x00005200ff127b82 */ /* 0x000ea60000000800 */
[----:B------:R-:W-:Y:S01]  /*7110*/  IMAD.X R4, RZ, RZ, ~R4, P1 ;  /* 0x000000ffff047224 */ /* 0x000fe200008e0e04 */
[----:B------:R-:W-:-:S03]  /*7120*/  ISETP.NE.U32.AND P1, PT, RZ, UR6, PT ;  /* 0x00000006ff007c0c */ /* 0x000fc6000bf25070 */
[----:B------:R-:W-:Y:S01]  /*7130*/  IMAD R6, R4, UR4, RZ ;  /* 0x0000000404067c24 */ /* 0x000fe2000f8e02ff */
[----:B------:R-:W-:Y:S01]  /*7140*/  ISETP.NE.AND.EX P1, PT, RZ, UR7, PT, P1 ;  /* 0x00000007ff007c0c */ /* 0x000fe2000bf25310 */
[----:B------:R-:W-:Y:S01]  /*7150*/  IMAD.WIDE.U32 R4, R7, UR4, R16 ;  /* 0x0000000407047c25 */ /* 0x000fe2000f8e0010 */
[----:B------:R-:W-:-:S03]  /*7160*/  ULDC UR4, c[0x0][0x618] ;  /* 0x0001860000047ab9 */ /* 0x000fc60000000800 */
[----:B------:R-:W-:Y:S01]  /*7170*/  IMAD R7, R7, UR5, R6 ;  /* 0x0000000507077c24 */ /* 0x000fe2000f8e0206 */
[----:B------:R-:W-:Y:S01]  /*7180*/  ULDC UR5, c[0x0][0x154] ;  /* 0x0000550000057ab9 */ /* 0x000fe20000000800 */
[----:B0-----:R-:W-:Y:S02]  /*7190*/  IMAD.MOV R6, RZ, RZ, -R14 ;  /* 0x000000ffff067224 */ /* 0x001fe400078e0a0e */
[----:B------:R-:W-:Y:S02]  /*71a0*/  IMAD.IADD R5, R5, 0x1, R7 ;  /* 0x0000000105057824 */ /* 0x000fe400078e0207 */
[----:B-1----:R-:W-:Y:S01]  /*71b0*/  IMAD R12, R13, R6, R12 ;  /* 0x000000060d0c7224 */ /* 0x002fe200078e020c */
[----:B------:R-:W-:Y:S02]  /*71c0*/  I2FP.F32.U32 R6, R11 ;  /* 0x0000000b00067245 */ /* 0x000fe40000201000 */
[--C-:B------:R-:W-:Y:S02]  /*71d0*/  SHF.R.U64 R13, R4, UR4, R5.reuse ;  /* 0x00000004040d7c19 */ /* 0x100fe40008001205 */
[----:B------:R-:W-:Y:S01]  /*71e0*/  SHF.R.U32.HI R4, RZ, UR4, R5 ;  /* 0x00000004ff047c19 */ /* 0x000fe20008011605 */
[----:B------:R-:W-:Y:S01]  /*71f0*/  FMUL R6, R6, UR5 ;  /* 0x0000000506067c20 */ /* 0x000fe20008400000 */
[----:B------:R-:W-:-:S02]  /*7200*/  ULDC UR4, c[0x0][0x608] ;  /* 0x0001820000047ab9 */ /* 0x000fc40000000800 */
[--C-:B------:R-:W-:Y:S01]  /*7210*/  SHF.R.U64 R15, R13, UR4, R4.reuse ;  /* 0x000000040d0f7c19 */ /* 0x100fe20008001204 */
[----:B------:R0:W1:Y:S01]  /*7220*/  F2I.U32.TRUNC.NTZ R20, R6 ;  /* 0x0000000600147305 */ /* 0x000062000020f000 */
[----:B------:R-:W-:Y:S01]  /*7230*/  SHF.R.U32.HI R4, RZ, UR4, R4 ;  /* 0x00000004ff047c19 */ /* 0x000fe20008011604 */
[----:B------:R-:W-:-:S03]  /*7240*/  ULDC UR4, c[0x0][0x658] ;  /* 0x0001960000047ab9 */ /* 0x000fc60000000800 */
[--C-:B------:R-:W-:Y:S02]  /*7250*/  SHF.R.U64 R14, R15, UR4, R4.reuse ;  /* 0x000000040f0e7c19 */ /* 0x100fe40008001204 */
[----:B------:R-:W-:-:S03]  /*7260*/  SHF.R.U32.HI R21, RZ, UR4, R4 ;  /* 0x00000004ff157c19 */ /* 0x000fc60008011604 */
[----:B------:R-:W-:Y:S02]  /*7270*/  IMAD.MOV.U32 R4, RZ, RZ, R14 ;  /* 0x000000ffff047224 */ /* 0x000fe400078e000e */
[----:B------:R-:W-:Y:S01]  /*7280*/  IMAD.MOV.U32 R5, RZ, RZ, R21 ;  /* 0x000000ffff057224 */ /* 0x000fe200078e0015 */
[----:B0-----:R-:W-:Y:S06]  /*7290*/  @!P1 BRA `(.L_x_175) ;  /* 0x0000000000289947 */ /* 0x001fec0003800000 */
        /* <DEDUP_REMOVED lines=10> */
.L_x_175:
[----:B------:R-:W-:Y:S01]  /*7340*/  ISETP.NE.AND P1, PT, R2, 0x1, PT ;  /* 0x000000010200780c */ /* 0x000fe20003f25270 */
[----:B------:R-:W-:Y:S01]  /*7350*/  ULDC UR4, c[0x0][0x648] ;  /* 0x0001920000047ab9 */ /* 0x000fe20000000800 */
[----:B------:R-:W-:Y:S01]  /*7360*/  LOP3.LUT R15, R15, UR16, RZ, 0xc0, !PT ;  /* 0x000000100f0f7c12 */ /* 0x000fe2000f8ec0ff */
[----:B-1----:R-:W-:Y:S01]  /*7370*/  IMAD.MOV R20, RZ, RZ, -R20 ;  /* 0x000000ffff147224 */ /* 0x002fe200078e0a14 */
[----:B------:R-:W-:Y:S01]  /*7380*/  SHF.R.U64 R4, R4, UR4, R5 ;  /* 0x0000000404047c19 */ /* 0x000fe20008001205 */
[----:B------:R-:W-:Y:S01]  /*7390*/  ULDC UR4, c[0x0][0x638] ;  /* 0x00018e0000047ab9 */ /* 0x000fe20000000800 */
[----:B------:R-:W-:Y:S01]  /*73a0*/  LOP3.LUT R13, R13, UR15, RZ, 0xc0, !PT ;  /* 0x0000000f0d0d7c12 */ /* 0x000fe2000f8ec0ff */
[----:B------:R-:W-:Y:S02]  /*73b0*/  ULDC UR5, c[0x0][0x610] ;  /* 0x0001840000057ab9 */ /* 0x000fe40000000800 */
[----:B------:R-:W-:Y:S02]  /*73c0*/  IMAD.MOV R5, RZ, RZ, -R4 ;  /* 0x000000ffff057224 */ /* 0x000fe400078e0a04 */
[----:B------:R-:W-:-:S02]  /*73d0*/  IMAD R15, R4, UR17, R15 ;  /* 0x00000011040f7c24 */ /* 0x000fc4000f8e020f */
[----:B--2---:R-:W-:Y:S02]  /*73e0*/  @P1 IMAD R12, R18, R20, R11 ;  /* 0x00000014120c1224 */ /* 0x004fe400078e020b */
[----:B------:R-:W-:Y:S01]  /*73f0*/  IMAD R14, R5, UR4, R14 ;  /* 0x00000004050e7c24 */ /* 0x000fe2000f8e020e */
[----:B------:R-:W-:Y:S01]  /*7400*/  ULDC UR4, c[0x0][0x600] ;  /* 0x0001800000047ab9 */ /* 0x000fe20000000800 */
[----:B------:R-:W-:Y:S02]  /*7410*/  IMAD R12, R15, UR5, R12 ;  /* 0x000000050f0c7c24 */ /* 0x000fe4000f8e020c */
[----:B------:R-:W-:Y:S02]  /*7420*/  IMAD R5, R14, UR4, R13 ;  /* 0x000000040e057c24 */ /* 0x000fe4000f8e020d */
[----:B------:R-:W-:-:S03]  /*7430*/  IMAD.MOV.U32 R4, RZ, RZ, 0x1 ;  /* 0x00000001ff047424 */ /* 0x000fc600078e00ff */
[----:B------:R-:W-:Y:S02]  /*7440*/  SEL R18, R5, R12, !P1 ;  /* 0x0000000c05127207 */ /* 0x000fe40004800000 */
[----:B------:R-:W-:-:S07]  /*7450*/  SEL R22, R12, R5, !P1 ;  /* 0x000000050c167207 */ /* 0x000fce0004800000 */
.L_x_173:
[----:B------:R-:W-:Y:S05]  /*7460*/  BSYNC B1 ;  /* 0x0000000000017941 */ /* 0x000fea0003800000 */
.L_x_172:
[----:B------:R-:W-:-:S13]  /*7470*/  LOP3.LUT P1, RZ, R4, 0xff, RZ, 0xc0, !PT ;  /* 0x000000ff04ff7812 */ /* 0x000fda000782c0ff */
[----:B------:R-:W-:Y:S05]  /*7480*/  @P1 BRA `(.L_x_176) ;  /* 0xfffffff400401947 */ /* 0x000fea000383ffff */
[----:B------:R-:W-:Y:S05]  /*7490*/  BSYNC B0 ;  /* 0x0000000000007941 */ /* 0x000fea0003800000 */
.L_x_164:
[----:B------:R-:W-:-:S03]  /*74a0*/  UMOV UR4, 0xffffffff ;  /* 0xffffffff00047882 */ /* 0x000fc60000000000 */
[----:B------:R-:W-:Y:S05]  /*74b0*/  BRA.DIV UR4, `(.L_x_177) ;  /* 0x0000000604fc7947 */ /* 0x000fea000b800000 */
[----:B------:R-:W-:-:S13]  /*74c0*/  ELECT P6, URZ, PT ;  /* 0x00000000003f782f */ /* 0x000fda00038c0000 */
.L_x_198:
[----:B------:R-:W-:Y:S04]  /*74d0*/  BSSY B0, `(.L_x_178) ;  /* 0x0000058000007945 */ /* 0x000fe80003800000 */
[----:B------:R-:W-:Y:S05]  /*74e0*/  @!P6 BRA `(.L_x_179) ;  /* 0x000000040058e947 */ /* 0x000fea0003800000 */
[----:B------:R-:W-:-:S04]  /*74f0*/  LOP3.LUT R23, R23, 0x2, RZ, 0xfc, !PT ;  /* 0x0000000217177812 */ /* 0x000fc800078efcff */
[----:B------:R-:W-:-:S13]  /*7500*/  ISETP.NE.AND P0, PT, R23, 0x3, PT ;  /* 0x000000031700780c */ /* 0x000fda0003f05270 */
[----:B------:R-:W-:Y:S05]  /*7510*/  @!P0 BRA `(.L_x_180) ;  /* 0x0000000000048947 */ /* 0x000fea0003800000 */
[----:B------:R-:W-:Y:S01]  /*7520*/  BPT.TRAP 0x1 ;  /* 0x000000040000795c */ /* 0x000fe20000300000 */
.L_x_180:
[----:B------:R-:W0:Y:S01]  /*7530*/  S2R R5, SR_CgaCtaId ;  /* 0x0000000000057919 */ /* 0x000e220000008800 */
[----:B------:R-:W-:Y:S02]  /*7540*/  MOV R0, 0x400 ;  /* 0x0000040000007802 */ /* 0x000fe40000000f00 */
[----:B------:R-:W-:Y:S02]  /*7550*/  SHF.L.U32 R2, R3, 0x1f, RZ ;  /* 0x0000001f03027819 */ /* 0x000fe400000006ff */
[----:B0-----:R-:W-:-:S05]  /*7560*/  LEA R5, R5, R0, 0x18 ;  /* 0x0000000005057211 */ /* 0x001fca00078ec0ff */
[----:B------:R-:W-:-:S04]  /*7570*/  VIADD R5, R5, 0x48 ;  /* 0x0000004805057836 */ /* 0x000fc80000000000 */
[C---:B------:R-:W-:Y:S02]  /*7580*/  IMAD R7, R8.reuse, 0x8, R5 ;  /* 0x0000000808077824 */ /* 0x040fe400078e0205 */
[----:B------:R-:W-:Y:S02]  /*7590*/  VIADD R8, R8, 0x1 ;  /* 0x0000000108087836 */ /* 0x000fe40000000000 */
[----:B------:R-:W0:Y:S03]  /*75a0*/  SYNCS.PHASECHK.TRANS64.TRYWAIT P0, [R7+URZ], R2 ;  /* 0x00000002070075a7 */ /* 0x000e26000800017f */
[----:B------:R-:W-:-:S04]  /*75b0*/  ISETP.NE.AND P1, PT, R8, 0x9, PT ;  /* 0x000000090800780c */ /* 0x000fc80003f25270 */
[----:B------:R-:W-:Y:S02]  /*75c0*/  SEL R0, RZ, 0x1, P1 ;  /* 0x00000001ff007807 */ /* 0x000fe40000800000 */
[----:B------:R-:W-:Y:S02]  /*75d0*/  SEL R8, R8, RZ, P1 ;  /* 0x000000ff08087207 */ /* 0x000fe40000800000 */
[----:B------:R-:W-:-:S03]  /*75e0*/  LOP3.LUT R9, R3, R0, RZ, 0x3c, !PT ;  /* 0x0000000003097212 */ /* 0x000fc600078e3cff */
[----:B------:R-:W-:Y:S01]  /*75f0*/  IMAD R6, R8, 0x8, R5 ;  /* 0x0000000808067824 */ /* 0x000fe200078e0205 */
[----:B------:R-:W-:Y:S01]  /*7600*/  SHF.L.U32 R3, R9, 0x1f, RZ ;  /* 0x0000001f09037819 */ /* 0x000fe200000006ff */
[----:B0-----:R-:W-:Y:S06]  /*7610*/  @!P0 BRA `(.L_x_181) ;  /* 0x0000000400c48947 */ /* 0x001fec0003800000 */
.L_x_199:
[----:B------:R-:W1:Y:S01]  /*7620*/  SYNCS.PHASECHK.TRANS64.TRYWAIT P0, [R6+URZ], R3 ;  /* 0x00000003060075a7 */ /* 0x000e62000800017f */
[----:B------:R-:W-:-:S05]  /*7630*/  VIADD R0, R8, 0x1 ;  /* 0x0000000108007836 */ /* 0x000fca0000000000 */
[----:B------:R-:W-:-:S04]  /*7640*/  ISETP.NE.AND P1, PT, R0, 0x9, PT ;  /* 0x000000090000780c */ /* 0x000fc80003f25270 */
[----:B0-----:R-:W-:Y:S02]  /*7650*/  SEL R2, RZ, 0x1, P1 ;  /* 0x00000001ff027807 */ /* 0x001fe40000800000 */
[----:B------:R-:W-:Y:S02]  /*7660*/  SEL R0, R0, RZ, P1 ;  /* 0x000000ff00007207 */ /* 0x000fe40000800000 */
[----:B------:R-:W-:-:S03]  /*7670*/  LOP3.LUT R9, R9, R2, RZ, 0x3c, !PT ;  /* 0x0000000209097212 */ /* 0x000fc600078e3cff */
[----:B------:R-:W-:Y:S01]  /*7680*/  IMAD R7, R0, 0x8, R5 ;  /* 0x0000000800077824 */ /* 0x000fe200078e0205 */
[----:B------:R-:W-:Y:S01]  /*7690*/  SHF.L.U32 R4, R9, 0x1f, RZ ;  /* 0x0000001f09047819 */ /* 0x000fe200000006ff */
[----:B-1----:R-:W-:Y:S06]  /*76a0*/  @!P0 BRA `(.L_x_182) ;  /* 0x0000000400b48947 */ /* 0x002fec0003800000 */
.L_x_200:
[----:B------:R-:W1:Y:S01]  /*76b0*/  SYNCS.PHASECHK.TRANS64.TRYWAIT P0, [R7+URZ], R4 ;  /* 0x00000004070075a7 */ /* 0x000e62000800017f */
[----:B------:R-:W-:-:S05]  /*76c0*/  VIADD R0, R0, 0x1 ;  /* 0x0000000100007836 */ /* 0x000fca0000000000 */
[----:B------:R-:W-:-:S04]  /*76d0*/  ISETP.NE.AND P1, PT, R0, 0x9, PT ;  /* 0x000000090000780c */ /* 0x000fc80003f25270 */
[----:B------:R-:W-:Y:S02]  /*76e0*/  SEL R2, RZ, 0x1, P1 ;  /* 0x00000001ff027807 */ /* 0x000fe40000800000 */
[----:B------:R-:W-:Y:S02]  /*76f0*/  SEL R0, R0, RZ, P1 ;  /* 0x000000ff00007207 */ /* 0x000fe40000800000 */
[----:B------:R-:W-:-:S03]  /*7700*/  LOP3.LUT R9, R9, R2, RZ, 0x3c, !PT ;  /* 0x0000000209097212 */ /* 0x000fc600078e3cff */
[----:B0-----:R-:W-:Y:S01]  /*7710*/  IMAD R6, R0, 0x8, R5 ;  /* 0x0000000800067824 */ /* 0x001fe200078e0205 */
[----:B------:R-:W-:Y:S01]  /*7720*/  SHF.L.U32 R3, R9, 0x1f, RZ ;  /* 0x0000001f09037819 */ /* 0x000fe200000006ff */
[----:B-1----:R-:W-:Y:S06]  /*7730*/  @!P0 BRA `(.L_x_183) ;  /* 0x0000000400a48947 */ /* 0x002fec0003800000 */
.L_x_201:
        /* <DEDUP_REMOVED lines=9> */
.L_x_202:
        /* <DEDUP_REMOVED lines=9> */
.L_x_203:
        /* <DEDUP_REMOVED lines=9> */
.L_x_204:
        /* <DEDUP_REMOVED lines=9> */
.L_x_205:
[----:B------:R-:W1:Y:S01]  /*7980*/  SYNCS.PHASECHK.TRANS64.TRYWAIT P0, [R6+URZ], R3 ;  /* 0x00000003060075a7 */ /* 0x000e62000800017f */
[----:B------:R-:W-:-:S05]  /*7990*/  VIADD R0, R0, 0x1 ;  /* 0x0000000100007836 */ /* 0x000fca0000000000 */
[----:B------:R-:W-:-:S04]  /*79a0*/  ISETP.NE.AND P1, PT, R0, 0x9, PT ;  /* 0x000000090000780c */ /* 0x000fc80003f25270 */
[----:B------:R-:W-:Y:S02]  /*79b0*/  SEL R2, RZ, 0x1, P1 ;  /* 0x00000001ff027807 */ /* 0x000fe40000800000 */
[----:B------:R-:W-:Y:S02]  /*79c0*/  SEL R0, R0, RZ, P1 ;  /* 0x000000ff00007207 */ /* 0x000fe40000800000 */
[----:B------:R-:W-:Y:S01]  /*79d0*/  LOP3.LUT R2, R9, R2, RZ, 0x3c, !PT ;  /* 0x0000000209027212 */ /* 0x000fe200078e3cff */
[----:B-1----:R-:W-:Y:S06]  /*79e0*/  @!P0 BRA `(.L_x_188) ;  /* 0x00000004005c8947 */ /* 0x002fec0003800000 */
.L_x_206:
[----:B------:R-:W-:Y:S01]  /*79f0*/  IMAD R5, R0, 0x8, R5 ;  /* 0x0000000800057824 */ /* 0x000fe200078e0205 */
[----:B------:R-:W-:-:S07]  /*7a00*/  SHF.L.U32 R0, R2, 0x1f, RZ ;  /* 0x0000001f02007819 */ /* 0x000fce00000006ff */
.L_x_189:
[----:B--2---:R2:W3:Y:S02]  /*7a10*/  SYNCS.PHASECHK.TRANS64.TRYWAIT P0, [R5+URZ], R0 ;  /* 0x00000000050075a7 */ /* 0x0044e4000800017f */
[----:B---3--:R-:W-:Y:S05]  /*7a20*/  @!P0 NANOSLEEP.SYNCS 0x989680 ;  /* 0x009896800000895d */ /* 0x008fea0003900000 */
[----:B------:R-:W3:Y:S02]  /*7a30*/  @!P0 SYNCS.PHASECHK.TRANS64 P0, [R5+URZ], R0 ;  /* 0x00000000050085a7 */ /* 0x000ee4000800007f */
[----:B---3--:R-:W-:Y:S05]  /*7a40*/  @!P0 BRA `(.L_x_189) ;  /* 0xfffffffc00f08947 */ /* 0x008fea000383ffff */
.L_x_179:
[----:B------:R-:W-:Y:S05]  /*7a50*/  BSYNC B0 ;  /* 0x0000000000007941 */ /* 0x000fea0003800000 */
.L_x_178:
[----:B------:R-:W-:Y:S05]  /*7a60*/  EXIT ;  /* 0x000000000000794d */ /* 0x000fea0003800000 */
.L_x_16:
[----:B0-----:R-:W-:-:S04]  /*7a70*/  IMAD.U32 R3, RZ, RZ, UR43 ;  /* 0x0000002bff037e24 */ /* 0x001fc8000f8e00ff */
[----:B------:R0:W1:Y:S03]  /*7a80*/  SYNCS.PHASECHK.TRANS64.TRYWAIT P0, [R3+URZ+-0x8], R0 ;  /* 0xfffff800030075a7 */ /* 0x000066000800017f */
[----:B-1----:R-:W-:Y:S05]  /*7a90*/  @!P0 NANOSLEEP.SYNCS 0x989680 ;  /* 0x009896800000895d */ /* 0x002fea0003900000 */
[----:B------:R-:W1:Y:S02]  /*7aa0*/  @!P0 SYNCS.PHASECHK.TRANS64 P0, [R3+URZ+-0x8], R0 ;  /* 0xfffff800030085a7 */ /* 0x000e64000800007f */
[----:B-1----:R-:W-:Y:S05]  /*7ab0*/  @!P0 BRA `(.L_x_16) ;  /* 0xfffffffc00ec8947 */ /* 0x002fea000383ffff */
[----:B------:R-:W-:Y:S05]  /*7ac0*/  BRA `(.L_x_190) ;  /* 0xffffff9800d47947 */ /* 0x000fea000383ffff */
.L_x_21:
[----:B-1----:R1:W2:Y:S02]  /*7ad0*/  SYNCS.PHASECHK.TRANS64.TRYWAIT P1, [R3+URZ], R0 ;  /* 0x00000000030075a7 */ /* 0x0022a4000802017f */
[----:B--2---:R-:W-:Y:S05]  /*7ae0*/  @!P1 NANOSLEEP.SYNCS 0x989680 ;  /* 0x009896800000995d */ /* 0x004fea0003900000 */
[----:B------:R-:W2:Y:S02]  /*7af0*/  @!P1 SYNCS.PHASECHK.TRANS64 P1, [R3+URZ], R0 ;  /* 0x00000000030095a7 */ /* 0x000ea4000802007f */
[----:B--2---:R-:W-:Y:S05]  /*7b00*/  @!P1 BRA `(.L_x_21) ;  /* 0xfffffffc00f09947 */ /* 0x004fea000383ffff */
[----:B------:R-:W-:Y:S05]  /*7b10*/  BRA `(.L_x_20) ;  /* 0xffffff9c00487947 */ /* 0x000fea000383ffff */
.L_x_26:
[----:B-1----:R-:W-:-:S04]  /*7b20*/  IMAD.U32 R4, RZ, RZ, UR4 ;  /* 0x00000004ff047e24 */ /* 0x002fc8000f8e00ff */
[----:B------:R1:W2:Y:S03]  /*7b30*/  SYNCS.PHASECHK.TRANS64.TRYWAIT P1, [R4+URZ], R3 ;  /* 0x00000003040075a7 */ /* 0x0002a6000802017f */
[----:B--2---:R-:W-:Y:S05]  /*7b40*/  @!P1 NANOSLEEP.SYNCS 0x989680 ;  /* 0x009896800000995d */ /* 0x004fea0003900000 */
[----:B------:R-:W2:Y:S02]  /*7b50*/  @!P1 SYNCS.PHASECHK.TRANS64 P1, [R4+URZ], R3 ;  /* 0x00000003040095a7 */ /* 0x000ea4000802007f */
[----:B--2---:R-:W-:Y:S05]  /*7b60*/  @!P1 BRA `(.L_x_26) ;  /* 0xfffffffc00ec9947 */ /* 0x004fea000383ffff */
[----:B------:R-:W-:Y:S05]  /*7b70*/  BRA `(.L_x_25) ;  /* 0xffffffa000187947 */ /* 0x000fea000383ffff */
.L_x_32:
[----:B0-----:R-:W-:-:S04]  /*7b80*/  IMAD.U32 R3, RZ, RZ, UR43 ;  /* 0x0000002bff037e24 */ /* 0x001fc8000f8e00ff */
[----:B------:R0:W1:Y:S03]  /*7b90*/  SYNCS.PHASECHK.TRANS64.TRYWAIT P0, [R3+URZ+0x8], R0 ;  /* 0x00000800030075a7 */ /* 0x000066000800017f */
[----:B-1----:R-:W-:Y:S05]  /*7ba0*/  @!P0 NANOSLEEP.SYNCS 0x989680 ;  /* 0x009896800000895d */ /* 0x002fea0003900000 */
[----:B------:R-:W1:Y:S02]  /*7bb0*/  @!P0 SYNCS.PHASECHK.TRANS64 P0, [R3+URZ+0x8], R0 ;  /* 0x00000800030085a7 */ /* 0x000e64000800007f */
[----:B-1----:R-:W-:Y:S05]  /*7bc0*/  @!P0 BRA `(.L_x_32) ;  /* 0xfffffffc00ec8947 */ /* 0x002fea000383ffff */
[----:B------:R-:W-:Y:S05]  /*7bd0*/  BRA `(.L_x_191) ;  /* 0xffffffa400447947 */ /* 0x000fea000383ffff */
.L_x_165:
[----:B------:R-:W-:Y:S01]  /*7be0*/  BSSY B1, `(.L_x_192) ;  /* 0x0000006000017945 */ /* 0x000fe20003800000 */
[----:B------:R-:W-:-:S07]  /*7bf0*/  IMAD.MOV.U32 R15, RZ, RZ, -0x1 ;  /* 0xffffffffff0f7424 */ /* 0x000fce00078e00ff */
[----:B-----5:R-:W-:Y:S05]  /*7c00*/  WARPSYNC.COLLECTIVE R15, `(.L_x_193) ;  /* 0x000000000f0c7348 */ /* 0x020fea0003c00000 */
[----:B------:R-:W-:Y:S02]  /*7c10*/  ELECT P6, UR62, PT ;  /* 0x00000000003e782f */ /* 0x000fe400038c0000 */
[----:B------:R-:W-:Y:S01]  /*7c20*/  MOV R14, UR62 ;  /* 0x0000003e000e7c02 */ /* 0x000fe20008000f00 */
[----:B-----5:R-:W-:Y:S10]  /*7c30*/  ENDCOLLECTIVE ;  /* 0x000000000000791b */ /* 0x020ff40003800000 */
.L_x_193:
[----:B------:R-:W-:Y:S05]  /*7c40*/  BSYNC B1 ;  /* 0x0000000000017941 */ /* 0x000fea0003800000 */
.L_x_192:
[----:B------:R-:W-:Y:S05]  /*7c50*/  BRA `(.L_x_194) ;  /* 0xffffffec00587947 */ /* 0x000fea000383ffff */
.L_x_168:
[----:B-1----:R1:W2:Y:S02]  /*7c60*/  SYNCS.PHASECHK.TRANS64.TRYWAIT P1, [R11+URZ+0x48], R6 ;  /* 0x000048060b0075a7 */ /* 0x0022a4000802017f */
[----:B--2---:R-:W-:Y:S05]  /*7c70*/  @!P1 NANOSLEEP.SYNCS 0x989680 ;  /* 0x009896800000995d */ /* 0x004fea0003900000 */
[----:B------:R-:W2:Y:S02]  /*7c80*/  @!P1 SYNCS.PHASECHK.TRANS64 P1, [R11+URZ+0x48], R6 ;  /* 0x000048060b0095a7 */ /* 0x000ea4000802007f */
[----:B--2---:R-:W-:Y:S05]  /*7c90*/  @!P1 BRA `(.L_x_168) ;  /* 0xfffffffc00f09947 */ /* 0x004fea000383ffff */
[----:B------:R-:W-:Y:S05]  /*7ca0*/  BRA `(.L_x_195) ;  /* 0xffffffec008c7947 */ /* 0x000fea000383ffff */
.L_x_177:
[----:B------:R-:W-:Y:S01]  /*7cb0*/  BSSY B0, `(.L_x_196) ;  /* 0x0000006000007945 */ /* 0x000fe20003800000 */
[----:B------:R-:W-:-:S07]  /*7cc0*/  IMAD.MOV.U32 R15, RZ, RZ, -0x1 ;  /* 0xffffffffff0f7424 */ /* 0x000fce00078e00ff */
[----:B-----5:R-:W-:Y:S05]  /*7cd0*/  WARPSYNC.COLLECTIVE R15, `(.L_x_197) ;  /* 0x000000000f0c7348 */ /* 0x020fea0003c00000 */
[----:B------:R-:W-:Y:S02]  /*7ce0*/  ELECT P6, UR62, PT ;  /* 0x00000000003e782f */ /* 0x000fe400038c0000 */
[----:B------:R-:W-:Y:S01]  /*7cf0*/  MOV R14, UR62 ;  /* 0x0000003e000e7c02 */ /* 0x000fe20008000f00 */
[----:B-----5:R-:W-:Y:S10]  /*7d00*/  ENDCOLLECTIVE ;  /* 0x000000000000791b */ /* 0x020ff40003800000 */
.L_x_197:
[----:B------:R-:W-:Y:S05]  /*7d10*/  BSYNC B0 ;  /* 0x0000000000007941 */ /* 0x000fea0003800000 */
.L_x_196:
[----:B------:R-:W-:Y:S05]  /*7d20*/  BRA `(.L_x_198) ;  /* 0xfffffff400e87947 */ /* 0x000fea000383ffff */
.L_x_181:
[----:B0-----:R0:W1:Y:S02]  /*7d30*/  SYNCS.PHASECHK.TRANS64.TRYWAIT P0, [R7+URZ], R2 ;  /* 0x00000002070075a7 */ /* 0x001064000800017f */
[----:B-1----:R-:W-:Y:S05]  /*7d40*/  @!P0 NANOSLEEP.SYNCS 0x989680 ;  /* 0x009896800000895d */ /* 0x002fea0003900000 */
[----:B------:R-:W1:Y:S02]  /*7d50*/  @!P0 SYNCS.PHASECHK.TRANS64 P0, [R7+URZ], R2 ;  /* 0x00000002070085a7 */ /* 0x000e64000800007f */
[----:B-1----:R-:W-:Y:S05]  /*7d60*/  @!P0 BRA `(.L_x_181) ;  /* 0xfffffffc00f08947 */ /* 0x002fea000383ffff */
[----:B------:R-:W-:Y:S05]  /*7d70*/  BRA `(.L_x_199) ;  /* 0xfffffff800287947 */ /* 0x000fea000383ffff */
.L_x_182:
[----:B0-----:R0:W1:Y:S02]  /*7d80*/  SYNCS.PHASECHK.TRANS64.TRYWAIT P0, [R6+URZ], R3 ;  /* 0x00000003060075a7 */ /* 0x001064000800017f */
[----:B-1----:R-:W-:Y:S05]  /*7d90*/  @!P0 NANOSLEEP.SYNCS 0x989680 ;  /* 0x009896800000895d */ /* 0x002fea0003900000 */
[----:B------:R-:W1:Y:S02]  /*7da0*/  @!P0 SYNCS.PHASECHK.TRANS64 P0, [R6+URZ], R3 ;  /* 0x00000003060085a7 */ /* 0x000e64000800007f */
[----:B-1----:R-:W-:Y:S05]  /*7db0*/  @!P0 BRA `(.L_x_182) ;  /* 0xfffffffc00f08947 */ /* 0x002fea000383ffff */
[----:B------:R-:W-:Y:S05]  /*7dc0*/  BRA `(.L_x_200) ;  /* 0xfffffff800387947 */ /* 0x000fea000383ffff */
.L_x_183:
[----:B0-----:R0:W1:Y:S02]  /*7dd0*/  SYNCS.PHASECHK.TRANS64.TRYWAIT P0, [R7+URZ], R4 ;  /* 0x00000004070075a7 */ /* 0x001064000800017f */
[----:B-1----:R-:W-:Y:S05]  /*7de0*/  @!P0 NANOSLEEP.SYNCS 0x989680 ;  /* 0x009896800000895d */ /* 0x002fea0003900000 */
[----:B------:R-:W1:Y:S02]  /*7df0*/  @!P0 SYNCS.PHASECHK.TRANS64 P0, [R7+URZ], R4 ;  /* 0x00000004070085a7 */ /* 0x000e64000800007f */
[----:B-1----:R-:W-:Y:S05]  /*7e00*/  @!P0 BRA `(.L_x_183) ;  /* 0xfffffffc00f08947 */ /* 0x002fea000383ffff */
[----:B------:R-:W-:Y:S05]  /*7e10*/  BRA `(.L_x_201) ;  /* 0xfffffff800487947 */ /* 0x000fea000383ffff */
.L_x_184:
[----:B0-----:R0:W1:Y:S02]  /*7e20*/  SYNCS.PHASECHK.TRANS64.TRYWAIT P0, [R6+URZ], R3 ;  /* 0x00000003060075a7 */ /* 0x001064000800017f */
[----:B-1----:R-:W-:Y:S05]  /*7e30*/  @!P0 NANOSLEEP.SYNCS 0x989680 ;  /* 0x009896800000895d */ /* 0x002fea0003900000 */
[----:B------:R-:W1:Y:S02]  /*7e40*/  @!P0 SYNCS.PHASECHK.TRANS64 P0, [R6+URZ], R3 ;  /* 0x00000003060085a7 */ /* 0x000e64000800007f */
[----:B-1----:R-:W-:Y:S05]  /*7e50*/  @!P0 BRA `(.L_x_184) ;  /* 0xfffffffc00f08947 */ /* 0x002fea000383ffff */
[----:B------:R-:W-:Y:S05]  /*7e60*/  BRA `(.L_x_202) ;  /* 0xfffffff800587947 */ /* 0x000fea000383ffff */
.L_x_185:
[----:B0-----:R0:W1:Y:S02]  /*7e70*/  SYNCS.PHASECHK.TRANS64.TRYWAIT P0, [R7+URZ], R4 ;  /* 0x00000004070075a7 */ /* 0x001064000800017f */
[----:B-1----:R-:W-:Y:S05]  /*7e80*/  @!P0 NANOSLEEP.SYNCS 0x989680 ;  /* 0x009896800000895d */ /* 0x002fea0003900000 */
[----:B------:R-:W1:Y:S02]  /*7e90*/  @!P0 SYNCS.PHASECHK.TRANS64 P0, [R7+URZ], R4 ;  /* 0x00000004070085a7 */ /* 0x000e64000800007f */
[----:B-1----:R-:W-:Y:S05]  /*7ea0*/  @!P0 BRA `(.L_x_185) ;  /* 0xfffffffc00f08947 */ /* 0x002fea000383ffff */
[----:B------:R-:W-:Y:S05]  /*7eb0*/  BRA `(.L_x_203) ;  /* 0xfffffff800687947 */ /* 0x000fea000383ffff */
.L_x_186:
[----:B0-----:R0:W1:Y:S02]  /*7ec0*/  SYNCS.PHASECHK.TRANS64.TRYWAIT P0, [R6+URZ], R3 ;  /* 0x00000003060075a7 */ /* 0x001064000800017f */
[----:B-1----:R-:W-:Y:S05]  /*7ed0*/  @!P0 NANOSLEEP.SYNCS 0x989680 ;  /* 0x009896800000895d */ /* 0x002fea0003900000 */
[----:B------:R-:W1:Y:S02]  /*7ee0*/  @!P0 SYNCS.PHASECHK.TRANS64 P0, [R6+URZ], R3 ;  /* 0x00000003060085a7 */ /* 0x000e64000800007f */
[----:B-1----:R-:W-:Y:S05]  /*7ef0*/  @!P0 BRA `(.L_x_186) ;  /* 0xfffffffc00f08947 */ /* 0x002fea000383ffff */
[----:B------:R-:W-:Y:S05]  /*7f00*/  BRA `(.L_x_204) ;  /* 0xfffffff800787947 */ /* 0x000fea000383ffff */
.L_x_187:
[----:B0-----:R0:W1:Y:S02]  /*7f10*/  SYNCS.PHASECHK.TRANS64.TRYWAIT P0, [R7+URZ], R4 ;  /* 0x00000004070075a7 */ /* 0x001064000800017f */
[----:B-1----:R-:W-:Y:S05]  /*7f20*/  @!P0 NANOSLEEP.SYNCS 0x989680 ;  /* 0x009896800000895d */ /* 0x002fea0003900000 */
[----:B------:R-:W1:Y:S02]  /*7f30*/  @!P0 SYNCS.PHASECHK.TRANS64 P0, [R7+URZ], R4 ;  /* 0x00000004070085a7 */ /* 0x000e64000800007f */
[----:B-1----:R-:W-:Y:S05]  /*7f40*/  @!P0 BRA `(.L_x_187) ;  /* 0xfffffffc00f08947 */ /* 0x002fea000383ffff */
[----:B------:R-:W-:Y:S05]  /*7f50*/  BRA `(.L_x_205) ;  /* 0xfffffff800887947 */ /* 0x000fea000383ffff */
.L_x_188:
[----:B-1----:R1:W2:Y:S02]  /*7f60*/  SYNCS.PHASECHK.TRANS64.TRYWAIT P0, [R6+URZ], R3 ;  /* 0x00000003060075a7 */ /* 0x0022a4000800017f */
[----:B--2---:R-:W-:Y:S05]  /*7f70*/  @!P0 NANOSLEEP.SYNCS 0x989680 ;  /* 0x009896800000895d */ /* 0x004fea0003900000 */
[----:B------:R-:W2:Y:S02]  /*7f80*/  @!P0 SYNCS.PHASECHK.TRANS64 P0, [R6+URZ], R3 ;  /* 0x00000003060085a7 */ /* 0x000ea4000800007f */
[----:B--2---:R-:W-:Y:S05]  /*7f90*/  @!P0 BRA `(.L_x_188) ;  /* 0xfffffffc00f08947 */ /* 0x004fea000383ffff */
[----:B------:R-:W-:Y:S05]  /*7fa0*/  BRA `(.L_x_206) ;  /* 0xfffffff800907947 */ /* 0x000fea000383ffff */
.L_x_207:
[----:B------:R-:W-:-:S00]  /*7fb0*/  BRA `(.L_x_207) ;  /* 0xfffffffc00fc7947 */ /* 0x000fc0000383ffff */
[----:B------:R-:W-:-:S00]  /*7fc0*/  NOP ;  /* 0x0000000000007918 */ /* 0x000fc00000000000 */
        /* <DEDUP_REMOVED lines=11> */
.L_x_208:


//--------------------- .nv.global.init           --------------------------
	.section	.nv.global.init,"aw",@progbits
.nv.global.init:
	.type		$str$22,@object
	.size		$str$22,($str$23 - $str$22)
$str$22:
        /*0000*/ 	.byte	0x6b, 0x5f, 0x74, 0x69, 0x6c, 0x65, 0x5f, 0x63, 0x6f, 0x75, 0x6e, 0x74, 0x20, 0x3e, 0x3d, 0x20
        /*0010*/ 	.byte	0x31, 0x00
	.type		$str$23,@object
	.size		$str$23,(__unnamed_1 - $str$23)
$str$23:
        /*0012*/ 	.byte	0x2f, 0x74, 0x6d, 0x70, 0x2f, 0x63, 0x75, 0x74, 0x6c, 0x61, 0x73, 0x73, 0x5f, 0x73, 0x77, 0x65
        /*0022*/ 	.byte	0x65, 0x70, 0x5f, 0x73, 0x72, 0x63, 0x2f, 0x69, 0x6e, 0x63, 0x6c, 0x75, 0x64, 0x65, 0x2f, 0x63
        /*0032*/ 	.byte	0x75, 0x74, 0x6c, 0x61, 0x73, 0x73, 0x2f, 0x67, 0x65, 0x6d, 0x6d, 0x2f, 0x63, 0x6f, 0x6c, 0x6c
        /*0042*/ 	.byte	0x65, 0x63, 0x74, 0x69, 0x76, 0x65, 0x2f, 0x73, 0x6d, 0x39, 0x30, 0x5f, 0x6d, 0x6d, 0x61, 0x5f
        /*0052*/ 	.byte	0x74, 0x6d, 0x61, 0x5f, 0x67, 0x6d, 0x6d, 0x61, 0x5f, 0x73, 0x73, 0x5f, 0x77, 0x61, 0x72, 0x70
        /*0062*/ 	.byte	0x73, 0x70, 0x65, 0x63, 0x69, 0x61, 0x6c, 0x69, 0x7a, 0x65, 0x64, 0x2e, 0x68, 0x70, 0x70, 0x00
	.type		__unnamed_1,@object
	.size		__unnamed_1,(.L_0 - __unnamed_1)
__unnamed_1:
        /*0072*/ 	.byte	0x76, 0x6f, 0x69, 0x64, 0x20, 0x63, 0x75, 0x74, 0x6c, 0x61, 0x73, 0x73, 0x3a, 0x3a, 0x67, 0x65
        /* <DEDUP_REMOVED lines=180> */
        /*0bc2*/ 	.byte	0x00
.L_0:


//--------------------- .nv.shared._ZN7cutlass13device_kernelINS_4gemm6kernel13GemmUniversalIN4cute5tupleIJiiiiEEENS1_10collective13CollectiveMmaINS1_34MainloopSm90TmaGmmaWarpSpecializedILi9ENS5_IJNS4_1CILi1EEESB_SB_EEENS1_32KernelTmaWarpSpecializedPingpongEEENS5_IJNSA_ILi64EEENSA_ILi128EEESF_EEENS_10bfloat16_tENS5_IJlSB_lEEESI_SJ_NS4_8TiledMMAINS4_8MMA_AtomIJNS4_4SM904GMMA28MMA_64x128x16_F32BF16BF16_SSILNSN_5MajorE0ELSP_0ELNSN_7ScaleInE1ELSQ_1EEEEEENS4_6LayoutISC_NS5_IJNSA_ILi0EEESU_SU_EEEEENS5_IJNS4_10UnderscoreESX_SX_EEEEENS4_13SM90_TMA_LOADENS4_14ComposedLayoutINS4_7SwizzleILi3ELi4ELi3EEENS4_18smem_ptr_flag_bitsILi16EEENST_INS5_IJNSA_ILi8EEESF_EEENS5_IJSF_SB_EEEEEEEvNS4_8identityES10_S1A_vS1B_EENS_8epilogue10collective6detail29Sm90TmaWarpSpecializedAdapterINS1E_15DefaultEpilogueISI_SJ_SJ_NS1D_6thread17LinearCombinationISI_Li1EffLNS1I_9ScaleType4KindE0ELNS_15FloatRoundStyleE2ESI_EENS1_15EpilogueDefaultEEEEEvvEEEEvNT_6ParamsE --------------------------
	.section	.nv.shared._ZN7cutlass13device_kernelINS_4gemm6kernel13GemmUniversalIN4cute5tupleIJiiiiEEENS1_10collective13CollectiveMmaINS1_34MainloopSm90TmaGmmaWarpSpecializedILi9ENS5_IJNS4_1CILi1EEESB_SB_EEENS1_32KernelTmaWarpSpecializedPingpongEEENS5_IJNSA_ILi64EEENSA_ILi128EEESF_EEENS_10bfloat16_tENS5_IJlSB_lEEESI_SJ_NS4_8TiledMMAINS4_8MMA_AtomIJNS4_4SM904GMMA28MMA_64x128x16_F32BF16BF16_SSILNSN_5MajorE0ELSP_0ELNSN_7ScaleInE1ELSQ_1EEEEEENS4_6LayoutISC_NS5_IJNSA_ILi0EEESU_SU_EEEEENS5_IJNS4_10UnderscoreESX_SX_EEEEENS4_13SM90_TMA_LOADENS4_14ComposedLayoutINS4_7SwizzleILi3ELi4ELi3EEENS4_18smem_ptr_flag_bitsILi16EEENST_INS5_IJNSA_ILi8EEESF_EEENS5_IJSF_SB_EEEEEEEvNS4_8identityES10_S1A_vS1B_EENS_8epilogue10collective6detail29Sm90TmaWarpSpecializedAdapterINS1E_15DefaultEpilogueISI_SJ_SJ_NS1D_6thread17LinearCombinationISI_Li1EffLNS1I_9ScaleType4KindE0ELNS_15FloatRoundStyleE2ESI_EENS1_15EpilogueDefaultEEEEEvvEEEEvNT_6ParamsE,"aw",@nobits
	.sectionflags	@""
	.align	16
	.zero		1024


//--------------------- .nv.shared.reserved.0     --------------------------
	.section	.nv.shared.reserved.0,"aw",@nobits
	.weak		__nv_reservedSMEM_offset_0_alias
	.size		__nv_reservedSMEM_offset_0_alias, 0, 0
	.other		__nv_reservedSMEM_offset_0_alias,@"STO_CUDA_RESERVED_SHARED STV_DEFAULT"
__nv_reservedSMEM_offset_0_alias:
	.zero		0


//--------------------- .nv.global                --------------------------
	.section	.nv.global,"aw",@nobits
.nv.global:
	.type		_ZN39_INTERNAL_d1b30e02_4_k_cu_48fccdb3_55044cute1_E,@object
	.size		_ZN39_INTERNAL_d1b30e02_4_k_cu_48fccdb3_55044cute1_E,(_ZN39_INTERNAL_d1b30e02_4_k_cu_48fccdb3_55044cuda3std3__45__cpo6cbeginE - _ZN39_INTERNAL_d1b30e02_4_k_cu_48fccdb3_55044cute1_E)
_ZN39_INTERNAL_d1b30e02_4_k_cu_48fccdb3_55044cute1_E:
	.zero		1
	.type		_ZN39_INTERNAL_d1b30e02_4_k_cu_48fccdb3_55044cuda3std3__45__cpo6cbeginE,@object
	.size		_ZN39_INTERNAL_d1b30e02_4_k_cu_48fccdb3_55044cuda3std3__45__cpo6cbeginE,(_ZN39_INTERNAL_d1b30e02_4_k_cu_48fccdb3_55044cuda3std3__48in_placeE - _ZN39_INTERNAL_d1b30e02_4_k_cu_48fccdb3_55044cuda3std3__45__cpo6cbeginE)
_ZN39_INTERNAL_d1b30e02_4_k_cu_48fccdb3_55044cuda3std3__45__cpo6cbeginE:
	.zero		1
	.type		_ZN39_INTERNAL_d1b30e02_4_k_cu_48fccdb3_55044cuda3std3__48in_placeE,@object
	.size		_ZN39_INTERNAL_d1b30e02_4_k_cu_48fccdb3_55044cuda3std3__48in_placeE,(_ZN39_INTERNAL_d1b30e02_4_k_cu_48fccdb3_55044cuda3std6ranges3__45__cpo9iter_moveE - _ZN39_INTERNAL_d1b30e02_4_k_cu_48fccdb3_55044cuda3std3__48in_placeE)
_ZN39_INTERNAL_d1b30e02_4_k_cu_48fccdb3_55044cuda3std3__48in_placeE:
	.zero		1
	.type		_ZN39_INTERNAL_d1b30e02_4_k_cu_48fccdb3_55044cuda3std6ranges3__45__cpo9iter_moveE,@object
	.size		_ZN39_INTERNAL_d1b30e02_4_k_cu_48fccdb3_55044cuda3std6ranges3__45__cpo9iter_moveE,(_ZN39_INTERNAL_d1b30e02_4_k_cu_48fccdb3_55044cuda3std3__45__cpo5beginE - _ZN39_INTERNAL_d1b30e02_4_k_cu_48fccdb3_55044cuda3std6ranges3__45__cpo9iter_moveE)
_ZN39_INTERNAL_d1b30e02_4_k_cu_48fccdb3_55044cuda3std6ranges3__45__cpo9iter_moveE:
	.zero		1
	.type		_ZN39_INTERNAL_d1b30e02_4_k_cu_48fccdb3_55044cuda3std3__45__cpo5beginE,@object
	.size		_ZN39_INTERNAL_d1b30e02_4_k_cu_48fccdb3_55044cuda3std3__45__cpo5beginE,(_ZN39_INTERNAL_d1b30e02_4_k_cu_48fccdb3_55044cuda3std3__441_GLOBAL__N__d1b30e02_4_k_cu_48fccdb3_55046ignoreE - _ZN39_INTERNAL_d1b30e02_4_k_cu_48fccdb3_55044cuda3std3__45__cpo5beginE)
_ZN39_INTERNAL_d1b30e02_4_k_cu_48fccdb3_55044cuda3std3__45__cpo5beginE:
	.zero		1
	.type		_ZN39_INTERNAL_d1b30e02_4_k_cu_48fccdb3_55044cuda3std3__441_GLOBAL__N__d1b30e02_4_k_cu_48fccdb3_55046ignoreE,@object
	.size		_ZN39_INTERNAL_d1b30e02_4_k_cu_48fccdb3_55044cuda3std3__441_GLOBAL__N__d1b30e02_4_k_cu_48fccdb3_55046ignoreE,(_ZN39_INTERNAL_d1b30e02_4_k_cu_48fccdb3_55044cute7productE - _ZN39_INTERNAL_d1b30e02_4_k_cu_48fccdb3_55044cuda3std3__441_GLOBAL__N__d1b30e02_4_k_cu_48fccdb3_55046ignoreE)
_ZN39_INTERNAL_d1b30e02_4_k_cu_48fccdb3_55044cuda3std3__441_GLOBAL__N__d1b30e02_4_k_cu_48fccdb3_55046ignoreE:
	.zero		1
	.type		_ZN39_INTERNAL_d1b30e02_4_k_cu_48fccdb3_55044cute7productE,@object
	.size		_ZN39_INTERNAL_d1b30e02_4_k_cu_48fccdb3_55044cute7productE,(_ZN39_INTERNAL_d1b30e02_4_k_cu_48fccdb3_55044cuda3std3__45__cpo3endE - _ZN39_INTERNAL_d1b30e02_4_k_cu_48fccdb3_55044cute7productE)
_ZN39_INTERNAL_d1b30e02_4_k_cu_48fccdb3_55044cute7productE:
	.zero		1
	.type		_ZN39_INTERNAL_d1b30e02_4_k_cu_48fccdb3_55044cuda3std3__45__cpo3endE,@object
	.size		_ZN39_INTERNAL_d1b30e02_4_k_cu_48fccdb3_55044cuda3std3__45__cpo3endE,(_ZN39_INTERNAL_d1b30e02_4_k_cu_48fccdb3_55044cuda3std3__419piecewise_constructE - _ZN39_INTERNAL_d1b30e02_4_k_cu_48fccdb3_55044cuda3std3__45__cpo3endE)
_ZN39_INTERNAL_d1b30e02_4_k_cu_48fccdb3_55044cuda3std3__45__cpo3endE:
	.zero		1
	.type		_ZN39_INTERNAL_d1b30e02_4_k_cu_48fccdb3_55044cuda3std3__419piecewise_constructE,@object
	.size		_ZN39_INTERNAL_d1b30e02_4_k_cu_48fccdb3_55044cuda3std3__419piecewise_constructE,(_ZN39_INTERNAL_d1b30e02_4_k_cu_48fccdb3_55044cuda3std3__45__cpo4cendE - _ZN39_INTERNAL_d1b30e02_4_k_cu_48fccdb3_55044cuda3std3__419piecewise_constructE)
_ZN39_INTERNAL_d1b30e02_4_k_cu_48fccdb3_55044cuda3std3__419piecewise_constructE:
	.zero		1
	.type		_ZN39_INTERNAL_d1b30e02_4_k_cu_48fccdb3_55044cuda3std3__45__cpo4cendE,@object
	.size		_ZN39_INTERNAL_d1b30e02_4_k_cu_48fccdb3_55044cuda3std3__45__cpo4cendE,(_ZN39_INTERNAL_d1b30e02_4_k_cu_48fccdb3_55044cuda3std6ranges3__45__cpo4swapE - _ZN39_INTERNAL_d1b30e02_4_k_cu_48fccdb3_55044cuda3std3__45__cpo4cendE)
_ZN39_INTERNAL_d1b30e02_4_k_cu_48fccdb3_55044cuda3std3__45__cpo4cendE:
	.zero		1
	.type		_ZN39_INTERNAL_d1b30e02_4_k_cu_48fccdb3_55044cuda3std6ranges3__45__cpo4swapE,@object
	.size		_ZN39_INTERNAL_d1b30e02_4_k_cu_48fccdb3_55044cuda3std6ranges3__45__cpo4swapE,(.L_8 - _ZN39_INTERNAL_d1b30e02_4_k_cu_48fccdb3_55044cuda3std6ranges3__45__cpo4swapE)
_ZN39_INTERNAL_d1b30e02_4_k_cu_48fccdb3_55044cuda3std6ranges3__45__cpo4swapE:
	.zero		1
.L_8:


//--------------------- .nv.constant0._ZN7cutlass13device_kernelINS_4gemm6kernel13GemmUniversalIN4cute5tupleIJiiiiEEENS1_10collective13CollectiveMmaINS1_34MainloopSm90TmaGmmaWarpSpecializedILi9ENS5_IJNS4_1CILi1EEESB_SB_EEENS1_32KernelTmaWarpSpecializedPingpongEEENS5_IJNSA_ILi64EEENSA_ILi128EEESF_EEENS_10bfloat16_tENS5_IJlSB_lEEESI_SJ_NS4_8TiledMMAINS4_8MMA_AtomIJNS4_4SM904GMMA28MMA_64x128x16_F32BF16BF16_SSILNSN_5MajorE0ELSP_0ELNSN_7ScaleInE1ELSQ_1EEEEEENS4_6LayoutISC_NS5_IJNSA_ILi0EEESU_SU_EEEEENS5_IJNS4_10UnderscoreESX_SX_EEEEENS4_13SM90_TMA_LOADENS4_14ComposedLayoutINS4_7SwizzleILi3ELi4ELi3EEENS4_18smem_ptr_flag_bitsILi16EEENST_INS5_IJNSA_ILi8EEESF_EEENS5_IJSF_SB_EEEEEEEvNS4_8identityES10_S1A_vS1B_EENS_8epilogue10collective6detail29Sm90TmaWarpSpecializedAdapterINS1E_15DefaultEpilogueISI_SJ_SJ_NS1D_6thread17LinearCombinationISI_Li1EffLNS1I_9ScaleType4KindE0ELNS_15FloatRoundStyleE2ESI_EENS1_15EpilogueDefaultEEEEEvvEEEEvNT_6ParamsE --------------------------
	.section	.nv.constant0._ZN7cutlass13device_kernelINS_4gemm6kernel13GemmUniversalIN4cute5tupleIJiiiiEEENS1_10collective13CollectiveMmaINS1_34MainloopSm90TmaGmmaWarpSpecializedILi9ENS5_IJNS4_1CILi1EEESB_SB_EEENS1_32KernelTmaWarpSpecializedPingpongEEENS5_IJNSA_ILi64EEENSA_ILi128EEESF_EEENS_10bfloat16_tENS5_IJlSB_lEEESI_SJ_NS4_8TiledMMAINS4_8MMA_AtomIJNS4_4SM904GMMA28MMA_64x128x16_F32BF16BF16_SSILNSN_5MajorE0ELSP_0ELNSN_7ScaleInE1ELSQ_1EEEEEENS4_6LayoutISC_NS5_IJNSA_ILi0EEESU_SU_EEEEENS5_IJNS4_10UnderscoreESX_SX_EEEEENS4_13SM90_TMA_LOADENS4_14ComposedLayoutINS4_7SwizzleILi3ELi4ELi3EEENS4_18smem_ptr_flag_bitsILi16EEENST_INS5_IJNSA_ILi8EEESF_EEENS5_IJSF_SB_EEEEEEEvNS4_8identityES10_S1A_vS1B_EENS_8epilogue10collective6detail29Sm90TmaWarpSpecializedAdapterINS1E_15DefaultEpilogueISI_SJ_SJ_NS1D_6thread17LinearCombinationISI_Li1EffLNS1I_9ScaleType4KindE0ELNS_15FloatRoundStyleE2ESI_EENS1_15EpilogueDefaultEEEEEvvEEEEvNT_6ParamsE,"a",@progbits
	.sectionflags	@""
	.align	4
.nv.constant0._ZN7cutlass13device_kernelINS_4gemm6kernel13GemmUniversalIN4cute5tupleIJiiiiEEENS1_10collective13CollectiveMmaINS1_34MainloopSm90TmaGmmaWarpSpecializedILi9ENS5_IJNS4_1CILi1EEESB_SB_EEENS1_32KernelTmaWarpSpecializedPingpongEEENS5_IJNSA_ILi64EEENSA_ILi128EEESF_EEENS_10bfloat16_tENS5_IJlSB_lEEESI_SJ_NS4_8TiledMMAINS4_8MMA_AtomIJNS4_4SM904GMMA28MMA_64x128x16_F32BF16BF16_SSILNSN_5MajorE0ELSP_0ELNSN_7ScaleInE1ELSQ_1EEEEEENS4_6LayoutISC_NS5_IJNSA_ILi0EEESU_SU_EEEEENS5_IJNS4_10UnderscoreESX_SX_EEEEENS4_13SM90_TMA_LOADENS4_14ComposedLayoutINS4_7SwizzleILi3ELi4ELi3EEENS4_18smem_ptr_flag_bitsILi16EEENST_INS5_IJNSA_ILi8EEESF_EEENS5_IJSF_SB_EEEEEEEvNS4_8identityES10_S1A_vS1B_EENS_8epilogue10collective6detail29Sm90TmaWarpSpecializedAdapterINS1E_15DefaultEpilogueISI_SJ_SJ_NS1D_6thread17LinearCombinationISI_Li1EffLNS1I_9ScaleType4KindE0ELNS_15FloatRoundStyleE2ESI_EENS1_15EpilogueDefaultEEEEEvvEEEEvNT_6ParamsE:
	.zero		1664


//--------------------- SYMBOLS --------------------------

	.type		.nv.reservedSmem.offset0,@object
	.size		.nv.reservedSmem.offset0,0x4
	.type		__assertfail,@function
